	.target	sm_90a

	.elftype	@"ET_EXEC"


//--------------------- .note.nv.tkinfo           --------------------------
	.section	.note.nv.tkinfo,"",@"SHT_NOTE"
	.sectionflags	@"SHF_NOTE_NV_TKINFO"
	.tkinfo
        /*0018*/ 	.word	0x00000002
        /*0030*/ 	.string	""
        /*0030*/ 	.string	"ptxas"
        /*0030*/ 	.string	"Cuda compilation tools, release 13.0, V13.0.88"
        /*0030*/ 	.string	"Build cuda_13.0.r13.0/compiler.36424714_0"
        /*0030*/ 	.string	"-arch sm_90a -m 64 "



//--------------------- .note.nv.cuinfo           --------------------------
	.section	.note.nv.cuinfo,"",@"SHT_NOTE"
	.sectionflags	@"SHF_NOTE_NV_CUINFO"
        /*0018*/ 	.short	0x0002
        /*001a*/ 	.short	0x005a
        /*001c*/ 	.short	0x0082
	.zero		2


//--------------------- .nv.info                  --------------------------
	.section	.nv.info,"",@"SHT_CUDA_INFO"
	.align	4


	//----- nvinfo : EIATTR_REGCOUNT
	.align		4
        /*0000*/ 	.byte	0x04, 0x2f
        /*0002*/ 	.short	(.L_15 - .L_14)
	.align		4
.L_14:
        /*0004*/ 	.word	index@(_ZN7cutlass13device_kernelINS_4gemm6kernel13GemmUniversalIN4cute5tupleIJiiiiEEENS1_10collective13CollectiveMmaINS1_34MainloopSm90TmaGmmaWarpSpecializedILi7ENS5_IJNS4_1CILi1EEESB_SB_EEENS1_35KernelTmaWarpSpecializedCooperativeEEENS5_IJNSA_ILi192EEENSA_ILi64EEESG_EEENS_10bfloat16_tENS5_IJlSB_lEEESI_SJ_NS4_8TiledMMAINS4_8MMA_AtomIJNS4_4SM904GMMA27MMA_64x64x16_F32BF16BF16_SSILNSN_5MajorE0ELSP_0ELNSN_7ScaleInE1ELSQ_1EEEEEENS4_6LayoutINS5_IJNSA_ILi2EEESB_SB_EEENS5_IJSB_NSA_ILi0EEESW_EEEEENS5_IJNS4_10UnderscoreESZ_SZ_EEEEENS4_13SM90_TMA_LOADENS4_14ComposedLayoutINS4_7SwizzleILi3ELi4ELi3EEENS4_18smem_ptr_flag_bitsILi16EEENST_INS5_IJNSA_ILi8EEESG_EEENS5_IJSG_SB_EEEEEEEvNS4_8identityES12_S1C_vS1D_EENS_8epilogue10collective6detail29Sm90TmaWarpSpecializedAdapterINS1G_15DefaultEpilogueISI_SJ_SJ_NS1F_6thread17LinearCombinationISI_Li1EffLNS1K_9ScaleType4KindE0ELNS_15FloatRoundStyleE2ESI_EENS1_15EpilogueDefaultEEEEEvvEEEEvNT_6ParamsE)
        /*0008*/ 	.word	0x000000a8


	//----- nvinfo : EIATTR_FRAME_SIZE
	.align		4
.L_15:
        /*000c*/ 	.byte	0x04, 0x11
        /*000e*/ 	.short	(.L_17 - .L_16)
	.align		4
.L_16:
        /*0010*/ 	.word	index@(_ZN7cutlass13device_kernelINS_4gemm6kernel13GemmUniversalIN4cute5tupleIJiiiiEEENS1_10collective13CollectiveMmaINS1_34MainloopSm90TmaGmmaWarpSpecializedILi7ENS5_IJNS4_1CILi1EEESB_SB_EEENS1_35KernelTmaWarpSpecializedCooperativeEEENS5_IJNSA_ILi192EEENSA_ILi64EEESG_EEENS_10bfloat16_tENS5_IJlSB_lEEESI_SJ_NS4_8TiledMMAINS4_8MMA_AtomIJNS4_4SM904GMMA27MMA_64x64x16_F32BF16BF16_SSILNSN_5MajorE0ELSP_0ELNSN_7ScaleInE1ELSQ_1EEEEEENS4_6LayoutINS5_IJNSA_ILi2EEESB_SB_EEENS5_IJSB_NSA_ILi0EEESW_EEEEENS5_IJNS4_10UnderscoreESZ_SZ_EEEEENS4_13SM90_TMA_LOADENS4_14ComposedLayoutINS4_7SwizzleILi3ELi4ELi3EEENS4_18smem_ptr_flag_bitsILi16EEENST_INS5_IJNSA_ILi8EEESG_EEENS5_IJSG_SB_EEEEEEEvNS4_8identityES12_S1C_vS1D_EENS_8epilogue10collective6detail29Sm90TmaWarpSpecializedAdapterINS1G_15DefaultEpilogueISI_SJ_SJ_NS1F_6thread17LinearCombinationISI_Li1EffLNS1K_9ScaleType4KindE0ELNS_15FloatRoundStyleE2ESI_EENS1_15EpilogueDefaultEEEEEvvEEEEvNT_6ParamsE)
        /*0014*/ 	.word	0x00000000


	//----- nvinfo : EIATTR_MIN_STACK_SIZE
	.align		4
.L_17:
        /*0018*/ 	.byte	0x04, 0x12
        /*001a*/ 	.short	(.L_19 - .L_18)
	.align		4
.L_18:
        /*001c*/ 	.word	index@(_ZN7cutlass13device_kernelINS_4gemm6kernel13GemmUniversalIN4cute5tupleIJiiiiEEENS1_10collective13CollectiveMmaINS1_34MainloopSm90TmaGmmaWarpSpecializedILi7ENS5_IJNS4_1CILi1EEESB_SB_EEENS1_35KernelTmaWarpSpecializedCooperativeEEENS5_IJNSA_ILi192EEENSA_ILi64EEESG_EEENS_10bfloat16_tENS5_IJlSB_lEEESI_SJ_NS4_8TiledMMAINS4_8MMA_AtomIJNS4_4SM904GMMA27MMA_64x64x16_F32BF16BF16_SSILNSN_5MajorE0ELSP_0ELNSN_7ScaleInE1ELSQ_1EEEEEENS4_6LayoutINS5_IJNSA_ILi2EEESB_SB_EEENS5_IJSB_NSA_ILi0EEESW_EEEEENS5_IJNS4_10UnderscoreESZ_SZ_EEEEENS4_13SM90_TMA_LOADENS4_14ComposedLayoutINS4_7SwizzleILi3ELi4ELi3EEENS4_18smem_ptr_flag_bitsILi16EEENST_INS5_IJNSA_ILi8EEESG_EEENS5_IJSG_SB_EEEEEEEvNS4_8identityES12_S1C_vS1D_EENS_8epilogue10collective6detail29Sm90TmaWarpSpecializedAdapterINS1G_15DefaultEpilogueISI_SJ_SJ_NS1F_6thread17LinearCombinationISI_Li1EffLNS1K_9ScaleType4KindE0ELNS_15FloatRoundStyleE2ESI_EENS1_15EpilogueDefaultEEEEEvvEEEEvNT_6ParamsE)
        /*0020*/ 	.word	0x00000000
.L_19:


//--------------------- .nv.compat                --------------------------
	.section	.nv.compat,"",@"SHT_CUDA_COMPAT_INFO"
	.align	4
        /*0000*/ 	.byte	0x02, 0x09, 0x01, 0x00, 0x02, 0x02, 0x04, 0x00, 0x02, 0x05, 0x05, 0x00, 0x03, 0x07, 0x01, 0x01
        /*0010*/ 	.byte	0x02, 0x03, 0x01, 0x00, 0x02, 0x06, 0x01, 0x00, 0x04, 0x0b, 0x08, 0x00, 0x00, 0x00, 0x00, 0x00
        /*0020*/ 	.byte	0x00, 0x00, 0x00, 0x00


//--------------------- .nv.info._ZN7cutlass13device_kernelINS_4gemm6kernel13GemmUniversalIN4cute5tupleIJiiiiEEENS1_10collective13CollectiveMmaINS1_34MainloopSm90TmaGmmaWarpSpecializedILi7ENS5_IJNS4_1CILi1EEESB_SB_EEENS1_35KernelTmaWarpSpecializedCooperativeEEENS5_IJNSA_ILi192EEENSA_ILi64EEESG_EEENS_10bfloat16_tENS5_IJlSB_lEEESI_SJ_NS4_8TiledMMAINS4_8MMA_AtomIJNS4_4SM904GMMA27MMA_64x64x16_F32BF16BF16_SSILNSN_5MajorE0ELSP_0ELNSN_7ScaleInE1ELSQ_1EEEEEENS4_6LayoutINS5_IJNSA_ILi2EEESB_SB_EEENS5_IJSB_NSA_ILi0EEESW_EEEEENS5_IJNS4_10UnderscoreESZ_SZ_EEEEENS4_13SM90_TMA_LOADENS4_14ComposedLayoutINS4_7SwizzleILi3ELi4ELi3EEENS4_18smem_ptr_flag_bitsILi16EEENST_INS5_IJNSA_ILi8EEESG_EEENS5_IJSG_SB_EEEEEEEvNS4_8identityES12_S1C_vS1D_EENS_8epilogue10collective6detail29Sm90TmaWarpSpecializedAdapterINS1G_15DefaultEpilogueISI_SJ_SJ_NS1F_6thread17LinearCombinationISI_Li1EffLNS1K_9ScaleType4KindE0ELNS_15FloatRoundStyleE2ESI_EENS1_15EpilogueDefaultEEEEEvvEEEEvNT_6ParamsE --------------------------
	.section	.nv.info._ZN7cutlass13device_kernelINS_4gemm6kernel13GemmUniversalIN4cute5tupleIJiiiiEEENS1_10collective13CollectiveMmaINS1_34MainloopSm90TmaGmmaWarpSpecializedILi7ENS5_IJNS4_1CILi1EEESB_SB_EEENS1_35KernelTmaWarpSpecializedCooperativeEEENS5_IJNSA_ILi192EEENSA_ILi64EEESG_EEENS_10bfloat16_tENS5_IJlSB_lEEESI_SJ_NS4_8TiledMMAINS4_8MMA_AtomIJNS4_4SM904GMMA27MMA_64x64x16_F32BF16BF16_SSILNSN_5MajorE0ELSP_0ELNSN_7ScaleInE1ELSQ_1EEEEEENS4_6LayoutINS5_IJNSA_ILi2EEESB_SB_EEENS5_IJSB_NSA_ILi0EEESW_EEEEENS5_IJNS4_10UnderscoreESZ_SZ_EEEEENS4_13SM90_TMA_LOADENS4_14ComposedLayoutINS4_7SwizzleILi3ELi4ELi3EEENS4_18smem_ptr_flag_bitsILi16EEENST_INS5_IJNSA_ILi8EEESG_EEENS5_IJSG_SB_EEEEEEEvNS4_8identityES12_S1C_vS1D_EENS_8epilogue10collective6detail29Sm90TmaWarpSpecializedAdapterINS1G_15DefaultEpilogueISI_SJ_SJ_NS1F_6thread17LinearCombinationISI_Li1EffLNS1K_9ScaleType4KindE0ELNS_15FloatRoundStyleE2ESI_EENS1_15EpilogueDefaultEEEEEvvEEEEvNT_6ParamsE,"",@"SHT_CUDA_INFO"
	.sectionflags	@""
	.align	4


	//----- nvinfo : EIATTR_CUDA_API_VERSION
	.align		4
        /*0000*/ 	.byte	0x04, 0x37
        /*0002*/ 	.short	(.L_21 - .L_20)
.L_20:
        /*0004*/ 	.word	0x00000082


	//----- nvinfo : EIATTR_KPARAM_INFO
	.align		4
.L_21:
        /*0008*/ 	.byte	0x04, 0x17
        /*000a*/ 	.short	(.L_23 - .L_22)
.L_22:
        /*000c*/ 	.word	0x00000000
        /*0010*/ 	.short	0x0000
        /*0012*/ 	.short	0x0070
        /*0014*/ 	.byte	0x00, 0xf0, 0x01, 0x10


	//----- nvinfo : EIATTR_SPARSE_MMA_MASK
	.align		4
.L_23:
        /*0018*/ 	.byte	0x03, 0x50
        /*001a*/ 	.short	0x0000


	//----- nvinfo : EIATTR_MAXREG_COUNT
	.align		4
        /*001c*/ 	.byte	0x03, 0x1b
        /*001e*/ 	.short	0x00a8


	//----- nvinfo : EIATTR_NUM_BARRIERS
	.align		4
        /*0020*/ 	.byte	0x02, 0x4c
        /*0022*/ 	.byte	0x01
	.zero		1


	//----- nvinfo : EIATTR_EXTERNS
	.align		4
        /*0024*/ 	.byte	0x04, 0x0f
        /*0026*/ 	.short	(.L_25 - .L_24)


	//   ....[0]....
	.align		4
.L_24:
        /*0028*/ 	.word	index@(__assertfail)


	//----- nvinfo : EIATTR_MERCURY_ISA_VERSION
	.align		4
.L_25:
        /*002c*/ 	.byte	0x03, 0x5f
        /*002e*/ 	.short	0x0101


	//----- nvinfo : EIATTR_INT_WARP_WIDE_INSTR_OFFSETS
	.align		4
        /*0030*/ 	.byte	0x04, 0x31
        /*0032*/ 	.short	(.L_27 - .L_26)


	//   ....[0]....
.L_26:
        /*0034*/ 	.word	0x000003e0


	//   ....[1]....
        /*0038*/ 	.word	0x000003f0


	//   ....[2]....
        /*003c*/ 	.word	0x00000530


	//----- nvinfo : EIATTR_COOP_GROUP_MASK_REGIDS
	.align		4
.L_27:
        /*0040*/ 	.byte	0x04, 0x29
        /*0042*/ 	.short	(.L_29 - .L_28)


	//   ....[0]....
.L_28:
        /*0044*/ 	.word	0xffffffff


	//   ....[1]....
        /*0048*/ 	.word	0xffffffff


	//   ....[2]....
        /*004c*/ 	.word	0xffffffff


	//   ....[3]....
        /*0050*/ 	.word	0xffffffff


	//   ....[4]....
        /*0054*/ 	.word	0xffffffff


	//----- nvinfo : EIATTR_COOP_GROUP_INSTR_OFFSETS
	.align		4
.L_29:
        /*0058*/ 	.byte	0x04, 0x28
        /*005a*/ 	.short	(.L_31 - .L_30)


	//   ....[0]....
.L_30:
        /*005c*/ 	.word	0x00000060


	//   ....[1]....
        /*0060*/ 	.word	0x00000070


	//   ....[2]....
        /*0064*/ 	.word	0x00000130


	//   ....[3]....
        /*0068*/ 	.word	0x00000320


	//   ....[4]....
        /*006c*/ 	.word	0x00000fe0


	//----- nvinfo : EIATTR_REG_RECONFIG
	.align		4
.L_31:
        /*0070*/ 	.byte	0x01, 0x54
	.zero		2


	//----- nvinfo : EIATTR_SYSCALL_OFFSETS
	.align		4
        /*0074*/ 	.byte	0x04, 0x46
        /*0076*/ 	.short	(.L_33 - .L_32)


	//   ....[0]....
.L_32:
        /*0078*/ 	.word	0x000011a0


	//----- nvinfo : EIATTR_MBARRIER_INSTR_OFFSETS
	.align		4
.L_33:
        /*007c*/ 	.byte	0x04, 0x39
        /*007e*/ 	.short	(.L_35 - .L_34)


	//   ....[0]....
.L_34:
        /*0080*/ 	.word	0x00000230
        /*0084*/ 	.word	0x000000ff
        /*0088*/ 	.word	0x00000000
        /*008c*/ 	.short	0x0100
        /*008e*/ 	.byte	0x08
	.zero		1


	//   ....[1]....
        /*0090*/ 	.word	0x00000240
        /*0094*/ 	.word	0x000000ff
        /*0098*/ 	.word	0x00000038
        /*009c*/ 	.short	0x0100
        /*009e*/ 	.byte	0x08
	.zero		1


	//   ....[2]....
        /*00a0*/ 	.word	0x00000250
        /*00a4*/ 	.word	0x000000ff
        /*00a8*/ 	.word	0x00000008
        /*00ac*/ 	.short	0x0100
        /*00ae*/ 	.byte	0x08
	.zero		1


	//   ....[3]....
        /*00b0*/ 	.word	0x00000260
        /*00b4*/ 	.word	0x000000ff
        /*00b8*/ 	.word	0x00000040
        /*00bc*/ 	.short	0x0100
        /*00be*/ 	.byte	0x08
	.zero		1


	//   ....[4]....
        /*00c0*/ 	.word	0x00000270
        /*00c4*/ 	.word	0x000000ff
        /*00c8*/ 	.word	0x00000010
        /*00cc*/ 	.short	0x0100
        /*00ce*/ 	.byte	0x08
	.zero		1


	//   ....[5]....
        /*00d0*/ 	.word	0x00000280
        /*00d4*/ 	.word	0x000000ff
        /*00d8*/ 	.word	0x00000048
        /*00dc*/ 	.short	0x0100
        /*00de*/ 	.byte	0x08
	.zero		1


	//   ....[6]....
        /*00e0*/ 	.word	0x00000290
        /*00e4*/ 	.word	0x000000ff
        /*00e8*/ 	.word	0x00000018
        /*00ec*/ 	.short	0x0100
        /*00ee*/ 	.byte	0x08
	.zero		1


	//   ....[7]....
        /*00f0*/ 	.word	0x000002a0
        /*00f4*/ 	.word	0x000000ff
        /*00f8*/ 	.word	0x00000050
        /*00fc*/ 	.short	0x0100
        /*00fe*/ 	.byte	0x08
	.zero		1


	//   ....[8]....
        /*0100*/ 	.word	0x000002b0
        /*0104*/ 	.word	0x000000ff
        /*0108*/ 	.word	0x00000020
        /*010c*/ 	.short	0x0100
        /*010e*/ 	.byte	0x08
	.zero		1


	//   ....[9]....
        /*0110*/ 	.word	0x000002c0
        /*0114*/ 	.word	0x000000ff
        /*0118*/ 	.word	0x00000058
        /*011c*/ 	.short	0x0100
        /*011e*/ 	.byte	0x08
	.zero		1


	//   ....[10]....
        /*0120*/ 	.word	0x000002d0
        /*0124*/ 	.word	0x000000ff
        /*0128*/ 	.word	0x00000028
        /*012c*/ 	.short	0x0100
        /*012e*/ 	.byte	0x08
	.zero		1


	//   ....[11]....
        /*0130*/ 	.word	0x000002e0
        /*0134*/ 	.word	0x000000ff
        /*0138*/ 	.word	0x00000060
        /*013c*/ 	.short	0x0100
        /*013e*/ 	.byte	0x08
	.zero		1


	//   ....[12]....
        /*0140*/ 	.word	0x000002f0
        /*0144*/ 	.word	0x000000ff
        /*0148*/ 	.word	0x00000030
        /*014c*/ 	.short	0x0100
        /*014e*/ 	.byte	0x08
	.zero		1


	//   ....[13]....
        /*0150*/ 	.word	0x00000300
        /*0154*/ 	.word	0x000000ff
        /*0158*/ 	.word	0x00000068
        /*015c*/ 	.short	0x0100
        /*015e*/ 	.byte	0x08
	.zero		1


	//   ....[14]....
        /*0160*/ 	.word	0x000005a0
        /*0164*/ 	.word	0x000000ff
        /*0168*/ 	.word	0x00000080
        /*016c*/ 	.short	0x0100
        /*016e*/ 	.byte	0x06
	.zero		1


	//   ....[15]....
        /*0170*/ 	.word	0x00000600
        /*0174*/ 	.word	0x000000ff
        /*0178*/ 	.word	0x00000088
        /*017c*/ 	.short	0x0100
        /*017e*/ 	.byte	0x06
	.zero		1


	//   ....[16]....
        /*0180*/ 	.word	0x00001220
        /*0184*/ 	.word	0x00000003
        /*0188*/ 	.word	0x00000000
        /*018c*/ 	.short	0x010a
        /*018e*/ 	.byte	0x3f
	.zero		1


	//   ....[17]....
        /*0190*/ 	.word	0x00001260
        /*0194*/ 	.word	0x00000003
        /*0198*/ 	.word	0x00000000
        /*019c*/ 	.short	0x010a
        /*019e*/ 	.byte	0x3f
	.zero		1


	//   ....[18]....
        /*01a0*/ 	.word	0x00001780
        /*01a4*/ 	.word	0x000000ff
        /*01a8*/ 	.word	0x00000000
        /*01ac*/ 	.short	0x010a
        /*01ae*/ 	.byte	0x08
	.zero		1


	//   ....[19]....
        /*01b0*/ 	.word	0x000017c0
        /*01b4*/ 	.word	0x000000ff
        /*01b8*/ 	.word	0x00000000
        /*01bc*/ 	.short	0x010a
        /*01be*/ 	.byte	0x08
	.zero		1


	//   ....[20]....
        /*01c0*/ 	.word	0x00001ba0
        /*01c4*/ 	.word	0x000000ff
        /*01c8*/ 	.word	0x00000000
        /*01cc*/ 	.short	0x0101
        /*01ce*/ 	.byte	0x08
	.zero		1


	//   ....[21]....
        /*01d0*/ 	.word	0x00001dc0
        /*01d4*/ 	.word	0x000000ff
        /*01d8*/ 	.word	0x00000000
        /*01dc*/ 	.short	0x0101
        /*01de*/ 	.byte	0x04
	.zero		1


	//   ....[22]....
        /*01e0*/ 	.word	0x00007ee0
        /*01e4*/ 	.word	0x0000000e
        /*01e8*/ 	.word	0x00000038
        /*01ec*/ 	.short	0x010a
        /*01ee*/ 	.byte	0x3f
	.zero		1


	//   ....[23]....
        /*01f0*/ 	.word	0x000082c0
        /*01f4*/ 	.word	0x00000006
        /*01f8*/ 	.word	0x00000088
        /*01fc*/ 	.short	0x0101
        /*01fe*/ 	.byte	0x3f
	.zero		1


	//   ....[24]....
        /*0200*/ 	.word	0x000089b0
        /*0204*/ 	.word	0x00000007
        /*0208*/ 	.word	0x00000000
        /*020c*/ 	.short	0x010a
        /*020e*/ 	.byte	0x3f
	.zero		1


	//   ....[25]....
        /*0210*/ 	.word	0x00008a30
        /*0214*/ 	.word	0x00000009
        /*0218*/ 	.word	0x00000000
        /*021c*/ 	.short	0x010a
        /*021e*/ 	.byte	0x3f
	.zero		1


	//   ....[26]....
        /*0220*/ 	.word	0x00008ac0
        /*0224*/ 	.word	0x00000006
        /*0228*/ 	.word	0x00000000
        /*022c*/ 	.short	0x010a
        /*022e*/ 	.byte	0x3f
	.zero		1


	//   ....[27]....
        /*0230*/ 	.word	0x00008b50
        /*0234*/ 	.word	0x00000009
        /*0238*/ 	.word	0x00000000
        /*023c*/ 	.short	0x010a
        /*023e*/ 	.byte	0x3f
	.zero		1


	//   ....[28]....
        /*0240*/ 	.word	0x00008be0
        /*0244*/ 	.word	0x00000006
        /*0248*/ 	.word	0x00000000
        /*024c*/ 	.short	0x010a
        /*024e*/ 	.byte	0x3f
	.zero		1


	//   ....[29]....
        /*0250*/ 	.word	0x00008c70
        /*0254*/ 	.word	0x00000009
        /*0258*/ 	.word	0x00000000
        /*025c*/ 	.short	0x010a
        /*025e*/ 	.byte	0x3f
	.zero		1


	//   ....[30]....
        /*0260*/ 	.word	0x00008d00
        /*0264*/ 	.word	0x00000003
        /*0268*/ 	.word	0x00000000
        /*026c*/ 	.short	0x010a
        /*026e*/ 	.byte	0x3f
	.zero		1


	//   ....[31]....
        /*0270*/ 	.word	0x00008d60
        /*0274*/ 	.word	0x00000003
        /*0278*/ 	.word	0x00000000
        /*027c*/ 	.short	0x010a
        /*027e*/ 	.byte	0x3f
	.zero		1


	//   ....[32]....
        /*0280*/ 	.word	0x00008dc0
        /*0284*/ 	.word	0x00000004
        /*0288*/ 	.word	0x00000000
        /*028c*/ 	.short	0x010a
        /*028e*/ 	.byte	0x3f
	.zero		1


	//   ....[33]....
        /*0290*/ 	.word	0x00008e90
        /*0294*/ 	.word	0x0000000e
        /*0298*/ 	.word	0x00000038
        /*029c*/ 	.short	0x010a
        /*029e*/ 	.byte	0x3f
	.zero		1


	//   ....[34]....
        /*02a0*/ 	.word	0x00008f60
        /*02a4*/ 	.word	0x00000007
        /*02a8*/ 	.word	0x00000000
        /*02ac*/ 	.short	0x010a
        /*02ae*/ 	.byte	0x3f
	.zero		1


	//   ....[35]....
        /*02b0*/ 	.word	0x00008fb0
        /*02b4*/ 	.word	0x00000009
        /*02b8*/ 	.word	0x00000000
        /*02bc*/ 	.short	0x010a
        /*02be*/ 	.byte	0x3f
	.zero		1


	//   ....[36]....
        /*02c0*/ 	.word	0x00009000
        /*02c4*/ 	.word	0x00000006
        /*02c8*/ 	.word	0x00000000
        /*02cc*/ 	.short	0x010a
        /*02ce*/ 	.byte	0x3f
	.zero		1


	//   ....[37]....
        /*02d0*/ 	.word	0x00009050
        /*02d4*/ 	.word	0x00000009
        /*02d8*/ 	.word	0x00000000
        /*02dc*/ 	.short	0x010a
        /*02de*/ 	.byte	0x3f
	.zero		1


	//   ....[38]....
        /*02e0*/ 	.word	0x000090a0
        /*02e4*/ 	.word	0x00000006
        /*02e8*/ 	.word	0x00000000
        /*02ec*/ 	.short	0x010a
        /*02ee*/ 	.byte	0x3f
	.zero		1


	//   ....[39]....
        /*02f0*/ 	.word	0x000090f0
        /*02f4*/ 	.word	0x00000009
        /*02f8*/ 	.word	0x00000000
        /*02fc*/ 	.short	0x010a
        /*02fe*/ 	.byte	0x3f
	.zero		1


	//----- nvinfo : EIATTR_NUM_MBARRIERS
	.align		4
.L_35:
        /*0300*/ 	.byte	0x03, 0x38
        /*0302*/ 	.short	0x0010


	//----- nvinfo : EIATTR_EXIT_INSTR_OFFSETS
	.align		4
        /*0304*/ 	.byte	0x04, 0x1c
        /*0306*/ 	.short	(.L_37 - .L_36)


	//   ....[0]....
.L_36:
        /*0308*/ 	.word	0x00000650


	//   ....[1]....
        /*030c*/ 	.word	0x00000f10


	//   ....[2]....
        /*0310*/ 	.word	0x00007550


	//   ....[3]....
        /*0314*/ 	.word	0x00007b80


	//   ....[4]....
        /*0318*/ 	.word	0x00008d50


	//----- nvinfo : EIATTR_MAX_THREADS
	.align		4
.L_37:
        /*031c*/ 	.byte	0x04, 0x05
        /*031e*/ 	.short	(.L_39 - .L_38)
.L_38:
        /*0320*/ 	.word	0x00000180
        /*0324*/ 	.word	0x00000001
        /*0328*/ 	.word	0x00000001


	//----- nvinfo : EIATTR_CRS_STACK_SIZE
	.align		4
.L_39:
        /*032c*/ 	.byte	0x04, 0x1e
        /*032e*/ 	.short	(.L_41 - .L_40)
.L_40:
        /*0330*/ 	.word	0x00000000


	//----- nvinfo : EIATTR_CBANK_PARAM_SIZE
	.align		4
.L_41:
        /*0334*/ 	.byte	0x03, 0x19
        /*0336*/ 	.short	0x0470


	//----- nvinfo : EIATTR_PARAM_CBANK
	.align		4
        /*0338*/ 	.byte	0x04, 0x0a
        /*033a*/ 	.short	(.L_43 - .L_42)
	.align		4
.L_42:
        /*033c*/ 	.word	index@(.nv.constant0._ZN7cutlass13device_kernelINS_4gemm6kernel13GemmUniversalIN4cute5tupleIJiiiiEEENS1_10collective13CollectiveMmaINS1_34MainloopSm90TmaGmmaWarpSpecializedILi7ENS5_IJNS4_1CILi1EEESB_SB_EEENS1_35KernelTmaWarpSpecializedCooperativeEEENS5_IJNSA_ILi192EEENSA_ILi64EEESG_EEENS_10bfloat16_tENS5_IJlSB_lEEESI_SJ_NS4_8TiledMMAINS4_8MMA_AtomIJNS4_4SM904GMMA27MMA_64x64x16_F32BF16BF16_SSILNSN_5MajorE0ELSP_0ELNSN_7ScaleInE1ELSQ_1EEEEEENS4_6LayoutINS5_IJNSA_ILi2EEESB_SB_EEENS5_IJSB_NSA_ILi0EEESW_EEEEENS5_IJNS4_10UnderscoreESZ_SZ_EEEEENS4_13SM90_TMA_LOADENS4_14ComposedLayoutINS4_7SwizzleILi3ELi4ELi3EEENS4_18smem_ptr_flag_bitsILi16EEENST_INS5_IJNSA_ILi8EEESG_EEENS5_IJSG_SB_EEEEEEEvNS4_8identityES12_S1C_vS1D_EENS_8epilogue10collective6detail29Sm90TmaWarpSpecializedAdapterINS1G_15DefaultEpilogueISI_SJ_SJ_NS1F_6thread17LinearCombinationISI_Li1EffLNS1K_9ScaleType4KindE0ELNS_15FloatRoundStyleE2ESI_EENS1_15EpilogueDefaultEEEEEvvEEEEvNT_6ParamsE)
        /*0340*/ 	.short	0x0210
        /*0342*/ 	.short	0x0470


	//----- nvinfo : EIATTR_SW_WAR
	.align		4
.L_43:
        /*0344*/ 	.byte	0x04, 0x36
        /*0346*/ 	.short	(.L_45 - .L_44)
.L_44:
        /*0348*/ 	.word	0x00000008
.L_45:


//--------------------- .nv.callgraph             --------------------------
	.section	.nv.callgraph,"",@"SHT_CUDA_CALLGRAPH"
	.align	4
	.sectionentsize	8
	.align		4
        /*0000*/ 	.word	0x00000000
	.align		4
        /*0004*/ 	.word	0xffffffff
	.align		4
        /*0008*/ 	.word	index@(_ZN7cutlass13device_kernelINS_4gemm6kernel13GemmUniversalIN4cute5tupleIJiiiiEEENS1_10collective13CollectiveMmaINS1_34MainloopSm90TmaGmmaWarpSpecializedILi7ENS5_IJNS4_1CILi1EEESB_SB_EEENS1_35KernelTmaWarpSpecializedCooperativeEEENS5_IJNSA_ILi192EEENSA_ILi64EEESG_EEENS_10bfloat16_tENS5_IJlSB_lEEESI_SJ_NS4_8TiledMMAINS4_8MMA_AtomIJNS4_4SM904GMMA27MMA_64x64x16_F32BF16BF16_SSILNSN_5MajorE0ELSP_0ELNSN_7ScaleInE1ELSQ_1EEEEEENS4_6LayoutINS5_IJNSA_ILi2EEESB_SB_EEENS5_IJSB_NSA_ILi0EEESW_EEEEENS5_IJNS4_10UnderscoreESZ_SZ_EEEEENS4_13SM90_TMA_LOADENS4_14ComposedLayoutINS4_7SwizzleILi3ELi4ELi3EEENS4_18smem_ptr_flag_bitsILi16EEENST_INS5_IJNSA_ILi8EEESG_EEENS5_IJSG_SB_EEEEEEEvNS4_8identityES12_S1C_vS1D_EENS_8epilogue10collective6detail29Sm90TmaWarpSpecializedAdapterINS1G_15DefaultEpilogueISI_SJ_SJ_NS1F_6thread17LinearCombinationISI_Li1EffLNS1K_9ScaleType4KindE0ELNS_15FloatRoundStyleE2ESI_EENS1_15EpilogueDefaultEEEEEvvEEEEvNT_6ParamsE)
	.align		4
        /*000c*/ 	.word	index@(__assertfail)
	.align		4
        /*0010*/ 	.word	0x00000000
	.align		4
        /*0014*/ 	.word	0xfffffffe
	.align		4
        /*0018*/ 	.word	0x00000000
	.align		4
        /*001c*/ 	.word	0xfffffffd
	.align		4
        /*0020*/ 	.word	0x00000000
	.align		4
        /*0024*/ 	.word	0xfffffffc


//--------------------- .nv.constant4             --------------------------
	.section	.nv.constant4,"a",@progbits
	.align	8
	.align		8
.nv.constant4:
        /*0000*/ 	.dword	__assertfail
	.align		8
        /*0008*/ 	.dword	__unnamed_1
	.align		8
        /*0010*/ 	.dword	_ZN40_INTERNAL_13664a00_4_k_cu_aded814a_148574cuda3std3__45__cpo5beginE
	.align		8
        /*0018*/ 	.dword	_ZN40_INTERNAL_13664a00_4_k_cu_aded814a_148574cuda3std3__45__cpo3endE
	.align		8
        /*0020*/ 	.dword	_ZN40_INTERNAL_13664a00_4_k_cu_aded814a_148574cuda3std3__45__cpo6cbeginE
	.align		8
        /*0028*/ 	.dword	_ZN40_INTERNAL_13664a00_4_k_cu_aded814a_148574cuda3std3__45__cpo4cendE
	.align		8
        /*0030*/ 	.dword	_ZN40_INTERNAL_13664a00_4_k_cu_aded814a_148574cuda3std3__442_GLOBAL__N__13664a00_4_k_cu_aded814a_148576ignoreE
	.align		8
        /*0038*/ 	.dword	_ZN40_INTERNAL_13664a00_4_k_cu_aded814a_148574cuda3std3__419piecewise_constructE
	.align		8
        /*0040*/ 	.dword	_ZN40_INTERNAL_13664a00_4_k_cu_aded814a_148574cuda3std3__48in_placeE
	.align		8
        /*0048*/ 	.dword	_ZN40_INTERNAL_13664a00_4_k_cu_aded814a_148574cuda3std6ranges3__45__cpo4swapE
	.align		8
        /*0050*/ 	.dword	_ZN40_INTERNAL_13664a00_4_k_cu_aded814a_148574cuda3std6ranges3__45__cpo9iter_moveE
	.align		8
        /*0058*/ 	.dword	_ZN40_INTERNAL_13664a00_4_k_cu_aded814a_148574cute7productE
	.align		8
        /*0060*/ 	.dword	_ZN40_INTERNAL_13664a00_4_k_cu_aded814a_148574cute1_E
	.align		8
        /*0068*/ 	.dword	$str$22
	.align		8
        /*0070*/ 	.dword	$str$23


//--------------------- .text._ZN7cutlass13device_kernelINS_4gemm6kernel13GemmUniversalIN4cute5tupleIJiiiiEEENS1_10collective13CollectiveMmaINS1_34MainloopSm90TmaGmmaWarpSpecializedILi7ENS5_IJNS4_1CILi1EEESB_SB_EEENS1_35KernelTmaWarpSpecializedCooperativeEEENS5_IJNSA_ILi192EEENSA_ILi64EEESG_EEENS_10bfloat16_tENS5_IJlSB_lEEESI_SJ_NS4_8TiledMMAINS4_8MMA_AtomIJNS4_4SM904GMMA27MMA_64x64x16_F32BF16BF16_SSILNSN_5MajorE0ELSP_0ELNSN_7ScaleInE1ELSQ_1EEEEEENS4_6LayoutINS5_IJNSA_ILi2EEESB_SB_EEENS5_IJSB_NSA_ILi0EEESW_EEEEENS5_IJNS4_10UnderscoreESZ_SZ_EEEEENS4_13SM90_TMA_LOADENS4_14ComposedLayoutINS4_7SwizzleILi3ELi4ELi3EEENS4_18smem_ptr_flag_bitsILi16EEENST_INS5_IJNSA_ILi8EEESG_EEENS5_IJSG_SB_EEEEEEEvNS4_8identityES12_S1C_vS1D_EENS_8epilogue10collective6detail29Sm90TmaWarpSpecializedAdapterINS1G_15DefaultEpilogueISI_SJ_SJ_NS1F_6thread17LinearCombinationISI_Li1EffLNS1K_9ScaleType4KindE0ELNS_15FloatRoundStyleE2ESI_EENS1_15EpilogueDefaultEEEEEvvEEEEvNT_6ParamsE --------------------------
	.section	.text._ZN7cutlass13device_kernelINS_4gemm6kernel13GemmUniversalIN4cute5tupleIJiiiiEEENS1_10collective13CollectiveMmaINS1_34MainloopSm90TmaGmmaWarpSpecializedILi7ENS5_IJNS4_1CILi1EEESB_SB_EEENS1_35KernelTmaWarpSpecializedCooperativeEEENS5_IJNSA_ILi192EEENSA_ILi64EEESG_EEENS_10bfloat16_tENS5_IJlSB_lEEESI_SJ_NS4_8TiledMMAINS4_8MMA_AtomIJNS4_4SM904GMMA27MMA_64x64x16_F32BF16BF16_SSILNSN_5MajorE0ELSP_0ELNSN_7ScaleInE1ELSQ_1EEEEEENS4_6LayoutINS5_IJNSA_ILi2EEESB_SB_EEENS5_IJSB_NSA_ILi0EEESW_EEEEENS5_IJNS4_10UnderscoreESZ_SZ_EEEEENS4_13SM90_TMA_LOADENS4_14ComposedLayoutINS4_7SwizzleILi3ELi4ELi3EEENS4_18smem_ptr_flag_bitsILi16EEENST_INS5_IJNSA_ILi8EEESG_EEENS5_IJSG_SB_EEEEEEEvNS4_8identityES12_S1C_vS1D_EENS_8epilogue10collective6detail29Sm90TmaWarpSpecializedAdapterINS1G_15DefaultEpilogueISI_SJ_SJ_NS1F_6thread17LinearCombinationISI_Li1EffLNS1K_9ScaleType4KindE0ELNS_15FloatRoundStyleE2ESI_EENS1_15EpilogueDefaultEEEEEvvEEEEvNT_6ParamsE,"ax",@progbits
	.align	128
.text._ZN7cutlass13device_kernelINS_4gemm6kernel13GemmUniversalIN4cute5tupleIJiiiiEEENS1_10collective13CollectiveMmaINS1_34MainloopSm90TmaGmmaWarpSpecializedILi7ENS5_IJNS4_1CILi1EEESB_SB_EEENS1_35KernelTmaWarpSpecializedCooperativeEEENS5_IJNSA_ILi192EEENSA_ILi64EEESG_EEENS_10bfloat16_tENS5_IJlSB_lEEESI_SJ_NS4_8TiledMMAINS4_8MMA_AtomIJNS4_4SM904GMMA27MMA_64x64x16_F32BF16BF16_SSILNSN_5MajorE0ELSP_0ELNSN_7ScaleInE1ELSQ_1EEEEEENS4_6LayoutINS5_IJNSA_ILi2EEESB_SB_EEENS5_IJSB_NSA_ILi0EEESW_EEEEENS5_IJNS4_10UnderscoreESZ_SZ_EEEEENS4_13SM90_TMA_LOADENS4_14ComposedLayoutINS4_7SwizzleILi3ELi4ELi3EEENS4_18smem_ptr_flag_bitsILi16EEENST_INS5_IJNSA_ILi8EEESG_EEENS5_IJSG_SB_EEEEEEEvNS4_8identityES12_S1C_vS1D_EENS_8epilogue10collective6detail29Sm90TmaWarpSpecializedAdapterINS1G_15DefaultEpilogueISI_SJ_SJ_NS1F_6thread17LinearCombinationISI_Li1EffLNS1K_9ScaleType4KindE0ELNS_15FloatRoundStyleE2ESI_EENS1_15EpilogueDefaultEEEEEvvEEEEvNT_6ParamsE:
        .type           _ZN7cutlass13device_kernelINS_4gemm6kernel13GemmUniversalIN4cute5tupleIJiiiiEEENS1_10collective13CollectiveMmaINS1_34MainloopSm90TmaGmmaWarpSpecializedILi7ENS5_IJNS4_1CILi1EEESB_SB_EEENS1_35KernelTmaWarpSpecializedCooperativeEEENS5_IJNSA_ILi192EEENSA_ILi64EEESG_EEENS_10bfloat16_tENS5_IJlSB_lEEESI_SJ_NS4_8TiledMMAINS4_8MMA_AtomIJNS4_4SM904GMMA27MMA_64x64x16_F32BF16BF16_SSILNSN_5MajorE0ELSP_0ELNSN_7ScaleInE1ELSQ_1EEEEEENS4_6LayoutINS5_IJNSA_ILi2EEESB_SB_EEENS5_IJSB_NSA_ILi0EEESW_EEEEENS5_IJNS4_10UnderscoreESZ_SZ_EEEEENS4_13SM90_TMA_LOADENS4_14ComposedLayoutINS4_7SwizzleILi3ELi4ELi3EEENS4_18smem_ptr_flag_bitsILi16EEENST_INS5_IJNSA_ILi8EEESG_EEENS5_IJSG_SB_EEEEEEEvNS4_8identityES12_S1C_vS1D_EENS_8epilogue10collective6detail29Sm90TmaWarpSpecializedAdapterINS1G_15DefaultEpilogueISI_SJ_SJ_NS1F_6thread17LinearCombinationISI_Li1EffLNS1K_9ScaleType4KindE0ELNS_15FloatRoundStyleE2ESI_EENS1_15EpilogueDefaultEEEEEvvEEEEvNT_6ParamsE,@function
        .size           _ZN7cutlass13device_kernelINS_4gemm6kernel13GemmUniversalIN4cute5tupleIJiiiiEEENS1_10collective13CollectiveMmaINS1_34MainloopSm90TmaGmmaWarpSpecializedILi7ENS5_IJNS4_1CILi1EEESB_SB_EEENS1_35KernelTmaWarpSpecializedCooperativeEEENS5_IJNSA_ILi192EEENSA_ILi64EEESG_EEENS_10bfloat16_tENS5_IJlSB_lEEESI_SJ_NS4_8TiledMMAINS4_8MMA_AtomIJNS4_4SM904GMMA27MMA_64x64x16_F32BF16BF16_SSILNSN_5MajorE0ELSP_0ELNSN_7ScaleInE1ELSQ_1EEEEEENS4_6LayoutINS5_IJNSA_ILi2EEESB_SB_EEENS5_IJSB_NSA_ILi0EEESW_EEEEENS5_IJNS4_10UnderscoreESZ_SZ_EEEEENS4_13SM90_TMA_LOADENS4_14ComposedLayoutINS4_7SwizzleILi3ELi4ELi3EEENS4_18smem_ptr_flag_bitsILi16EEENST_INS5_IJNSA_ILi8EEESG_EEENS5_IJSG_SB_EEEEEEEvNS4_8identityES12_S1C_vS1D_EENS_8epilogue10collective6detail29Sm90TmaWarpSpecializedAdapterINS1G_15DefaultEpilogueISI_SJ_SJ_NS1F_6thread17LinearCombinationISI_Li1EffLNS1K_9ScaleType4KindE0ELNS_15FloatRoundStyleE2ESI_EENS1_15EpilogueDefaultEEEEEvvEEEEvNT_6ParamsE,(.L_x_198 - _ZN7cutlass13device_kernelINS_4gemm6kernel13GemmUniversalIN4cute5tupleIJiiiiEEENS1_10collective13CollectiveMmaINS1_34MainloopSm90TmaGmmaWarpSpecializedILi7ENS5_IJNS4_1CILi1EEESB_SB_EEENS1_35KernelTmaWarpSpecializedCooperativeEEENS5_IJNSA_ILi192EEENSA_ILi64EEESG_EEENS_10bfloat16_tENS5_IJlSB_lEEESI_SJ_NS4_8TiledMMAINS4_8MMA_AtomIJNS4_4SM904GMMA27MMA_64x64x16_F32BF16BF16_SSILNSN_5MajorE0ELSP_0ELNSN_7ScaleInE1ELSQ_1EEEEEENS4_6LayoutINS5_IJNSA_ILi2EEESB_SB_EEENS5_IJSB_NSA_ILi0EEESW_EEEEENS5_IJNS4_10UnderscoreESZ_SZ_EEEEENS4_13SM90_TMA_LOADENS4_14ComposedLayoutINS4_7SwizzleILi3ELi4ELi3EEENS4_18smem_ptr_flag_bitsILi16EEENST_INS5_IJNSA_ILi8EEESG_EEENS5_IJSG_SB_EEEEEEEvNS4_8identityES12_S1C_vS1D_EENS_8epilogue10collective6detail29Sm90TmaWarpSpecializedAdapterINS1G_15DefaultEpilogueISI_SJ_SJ_NS1F_6thread17LinearCombinationISI_Li1EffLNS1K_9ScaleType4KindE0ELNS_15FloatRoundStyleE2ESI_EENS1_15EpilogueDefaultEEEEEvvEEEEvNT_6ParamsE)
        .other          _ZN7cutlass13device_kernelINS_4gemm6kernel13GemmUniversalIN4cute5tupleIJiiiiEEENS1_10collective13CollectiveMmaINS1_34MainloopSm90TmaGmmaWarpSpecializedILi7ENS5_IJNS4_1CILi1EEESB_SB_EEENS1_35KernelTmaWarpSpecializedCooperativeEEENS5_IJNSA_ILi192EEENSA_ILi64EEESG_EEENS_10bfloat16_tENS5_IJlSB_lEEESI_SJ_NS4_8TiledMMAINS4_8MMA_AtomIJNS4_4SM904GMMA27MMA_64x64x16_F32BF16BF16_SSILNSN_5MajorE0ELSP_0ELNSN_7ScaleInE1ELSQ_1EEEEEENS4_6LayoutINS5_IJNSA_ILi2EEESB_SB_EEENS5_IJSB_NSA_ILi0EEESW_EEEEENS5_IJNS4_10UnderscoreESZ_SZ_EEEEENS4_13SM90_TMA_LOADENS4_14ComposedLayoutINS4_7SwizzleILi3ELi4ELi3EEENS4_18smem_ptr_flag_bitsILi16EEENST_INS5_IJNSA_ILi8EEESG_EEENS5_IJSG_SB_EEEEEEEvNS4_8identityES12_S1C_vS1D_EENS_8epilogue10collective6detail29Sm90TmaWarpSpecializedAdapterINS1G_15DefaultEpilogueISI_SJ_SJ_NS1F_6thread17LinearCombinationISI_Li1EffLNS1K_9ScaleType4KindE0ELNS_15FloatRoundStyleE2ESI_EENS1_15EpilogueDefaultEEEEEvvEEEEvNT_6ParamsE,@"STO_CUDA_ENTRY STV_DEFAULT"
_ZN7cutlass13device_kernelINS_4gemm6kernel13GemmUniversalIN4cute5tupleIJiiiiEEENS1_10collective13CollectiveMmaINS1_34MainloopSm90TmaGmmaWarpSpecializedILi7ENS5_IJNS4_1CILi1EEESB_SB_EEENS1_35KernelTmaWarpSpecializedCooperativeEEENS5_IJNSA_ILi192EEENSA_ILi64EEESG_EEENS_10bfloat16_tENS5_IJlSB_lEEESI_SJ_NS4_8TiledMMAINS4_8MMA_AtomIJNS4_4SM904GMMA27MMA_64x64x16_F32BF16BF16_SSILNSN_5MajorE0ELSP_0ELNSN_7ScaleInE1ELSQ_1EEEEEENS4_6LayoutINS5_IJNSA_ILi2EEESB_SB_EEENS5_IJSB_NSA_ILi0EEESW_EEEEENS5_IJNS4_10UnderscoreESZ_SZ_EEEEENS4_13SM90_TMA_LOADENS4_14ComposedLayoutINS4_7SwizzleILi3ELi4ELi3EEENS4_18smem_ptr_flag_bitsILi16EEENST_INS5_IJNSA_ILi8EEESG_EEENS5_IJSG_SB_EEEEEEEvNS4_8identityES12_S1C_vS1D_EENS_8epilogue10collective6detail29Sm90TmaWarpSpecializedAdapterINS1G_15DefaultEpilogueISI_SJ_SJ_NS1F_6thread17LinearCombinationISI_Li1EffLNS1K_9ScaleType4KindE0ELNS_15FloatRoundStyleE2ESI_EENS1_15EpilogueDefaultEEEEEvvEEEEvNT_6ParamsE:
[----:B------:R-:W0:Y:S01]  /*0000*/  LDC R1, c[0x0][0x28] ;  /* 0x00000a00ff017b82 */ /* 0x000e220000000800 */
[----:B------:R-:W1:Y:S01]  /*0010*/  S2R R18, SR_TID.X ;  /* 0x0000000000127919 */ /* 0x000e620000002100 */
[----:B------:R-:W-:Y:S01]  /*0020*/  ELECT P0, URZ, PT ;  /* 0x00000000003f782f */ /* 0x000fe20003800000 */
[----:B------:R-:W-:Y:S01]  /*0030*/  BSSY B0, `(.L_x_0) ;  /* 0x000000f000007945 */ /* 0x000fe20003800000 */
[--C-:B-1----:R-:W-:Y:S02]  /*0040*/  SHF.R.U32.HI R0, RZ, 0x5, R18.reuse ;  /* 0x00000005ff007819 */ /* 0x102fe40000011612 */
[----:B------:R-:W-:-:S03]  /*0050*/  SHF.R.U32.HI R22, RZ, 0x7, R18 ;  /* 0x00000007ff167819 */ /* 0x000fc60000011612 */
[----:B------:R-:W1:Y:S04]  /*0060*/  SHFL.IDX PT, R5, R0, RZ, 0x1f ;  /* 0x00001fff00057589 */ /* 0x000e6800000e0000 */
[----:B------:R2:W3:Y:S01]  /*0070*/  SHFL.IDX PT, R8, R22, RZ, 0x1f ;  /* 0x00001fff16087589 */ /* 0x0004e200000e0000 */
[----:B-1----:R-:W-:-:S13]  /*0080*/  ISETP.NE.OR P0, PT, R5, RZ, !P0 ;  /* 0x000000ff0500720c */ /* 0x002fda0004705670 */
[----:B0-23--:R-:W-:Y:S05]  /*0090*/  @P0 BRA `(.L_x_1) ;  /* 0x0000000000200947 */ /* 0x00dfea0003800000 */
[----:B------:R-:W-:Y:S02]  /*00a0*/  ULDC.64 UR4, c[0x0][0x198] ;  /* 0x0000660000047ab9 */ /* 0x000fe40000000a00 */
[----:B------:R-:W-:Y:S02]  /*00b0*/  UIADD3 UR6, UP0, UR4, 0xf0, URZ ;  /* 0x000000f004067890 */ /* 0x000fe4000ff1e03f */
[----:B------:R-:W-:Y:S02]  /*00c0*/  UIADD3 UR4, UP1, UR4, 0x1f0, URZ ;  /* 0x000001f004047890 */ /* 0x000fe4000ff3e03f */
[----:B------:R-:W-:Y:S02]  /*00d0*/  UIADD3.X UR7, URZ, UR5, URZ, UP0, !UPT ;  /* 0x000000053f077290 */ /* 0x000fe400087fe43f */
[----:B------:R-:W-:-:S07]  /*00e0*/  UIADD3.X UR5, URZ, UR5, URZ, UP1, !UPT ;  /* 0x000000053f057290 */ /* 0x000fce0008ffe43f */
[----:B------:R0:W-:Y:S02]  /*00f0*/  UTMACCTL.PF [UR6] ;  /* 0x00000000060079b9 */ /* 0x0001e40008040000 */
[----:B------:R0:W-:Y:S02]  /*0100*/  UTMACCTL.PF [UR4] ;  /* 0x00000000040079b9 */ /* 0x0001e40008040000 */
[----:B0-----:R-:W-:Y:S01]  /*0110*/  NOP ;  /* 0x0000000000007918 */ /* 0x001fe20000000000 */
.L_x_1:
[----:B------:R-:W-:Y:S05]  /*0120*/  BSYNC B0 ;  /* 0x0000000000007941 */ /* 0x000fea0003800000 */
.L_x_0:
[----:B------:R-:W0:Y:S02]  /*0130*/  SHFL.IDX PT, R2, R0, RZ, 0x1f ;  /* 0x00001fff00027589 */ /* 0x000e2400000e0000 */
[----:B0-----:R-:W-:-:S13]  /*0140*/  ISETP.NE.AND P0, PT, R2, RZ, PT ;  /* 0x000000ff0200720c */ /* 0x001fda0003f05270 */
[----:B------:R-:W-:Y:S05]  /*0150*/  @P0 BRA `(.L_x_2) ;  /* 0x0000000000700947 */ /* 0x000fea0003800000 */
[----:B------:R-:W0:Y:S01]  /*0160*/  S2UR UR8, SR_CgaCtaId ;  /* 0x00000000000879c3 */ /* 0x000e220000008800 */
[----:B------:R-:W-:Y:S01]  /*0170*/  UMOV UR4, 0x400 ;  /* 0x0000040000047882 */ /* 0x000fe20000000000 */
[----:B------:R-:W-:Y:S01]  /*0180*/  UMOV UR5, 0x1 ;  /* 0x0000000100057882 */ /* 0x000fe20000000000 */
[----:B------:R-:W-:Y:S01]  /*0190*/  UMOV UR6, 0x100 ;  /* 0x0000010000067882 */ /* 0x000fe20000000000 */
[----:B------:R-:W-:Y:S01]  /*01a0*/  ELECT P0, URZ, PT ;  /* 0x00000000003f782f */ /* 0x000fe20003800000 */
[----:B------:R-:W-:-:S04]  /*01b0*/  UIADD3 UR6, -UR6, 0x100000, URZ ;  /* 0x0010000006067890 */ /* 0x000fc8000fffe13f */
[----:B------:R-:W-:Y:S02]  /*01c0*/  USHF.L.U32 UR7, UR6, 0xb, URZ ;  /* 0x0000000b06077899 */ /* 0x000fe4000800063f */
[----:B------:R-:W-:Y:S02]  /*01d0*/  USHF.L.U32 UR6, UR6, 0x1, URZ ;  /* 0x0000000106067899 */ /* 0x000fe4000800063f */
[----:B0-----:R-:W-:Y:S02]  /*01e0*/  ULEA UR8, UR8, UR4, 0x18 ;  /* 0x0000000408087291 */ /* 0x001fe4000f8ec03f */
[----:B------:R-:W-:-:S04]  /*01f0*/  UIADD3 UR4, -UR5, 0x100000, URZ ;  /* 0x0010000005047890 */ /* 0x000fc8000fffe13f */
[----:B------:R-:W-:Y:S02]  /*0200*/  USHF.L.U32 UR5, UR4, 0xb, URZ ;  /* 0x0000000b04057899 */ /* 0x000fe4000800063f */
[----:B------:R-:W-:Y:S01]  /*0210*/  USHF.L.U32 UR4, UR4, 0x1, URZ ;  /* 0x0000000104047899 */ /* 0x000fe2000800063f */
[----:B------:R-:W0:Y:S11]  /*0220*/  FENCE.VIEW.ASYNC.S ;  /* 0x00000000000073c6 */ /* 0x000e360000000000 */
[----:B0-----:R0:W1:Y:S01]  /*0230*/  SYNCS.EXCH.64 URZ, [UR8], UR4 ;  /* 0x00000004083f75b2 */ /* 0x0010620008000100 */
[----:B------:R0:W2:Y:S01]  /*0240*/  SYNCS.EXCH.64 URZ, [UR8+0x38], UR6 ;  /* 0x00003806083f75b2 */ /* 0x0000a20008000100 */
[----:B------:R0:W3:Y:S01]  /*0250*/  SYNCS.EXCH.64 URZ, [UR8+0x8], UR4 ;  /* 0x00000804083f75b2 */ /* 0x0000e20008000100 */
[----:B------:R0:W4:Y:S01]  /*0260*/  SYNCS.EXCH.64 URZ, [UR8+0x40], UR6 ;  /* 0x00004006083f75b2 */ /* 0x0001220008000100 */
[----:B------:R0:W0:Y:S01]  /*0270*/  SYNCS.EXCH.64 URZ, [UR8+0x10], UR4 ;  /* 0x00001004083f75b2 */ /* 0x0000220008000100 */
        /* <DEDUP_REMOVED lines=9> */
[----:B------:R-:W-:Y:S01]  /*0310*/  NOP ;  /* 0x0000000000007918 */ /* 0x000fe20000000000 */
.L_x_2:
[----:B------:R-:W5:Y:S01]  /*0320*/  SHFL.IDX PT, R0, R0, RZ, 0x1f ;  /* 0x00001fff00007589 */ /* 0x000f6200000e0000 */
[----:B------:R-:W1:Y:S01]  /*0330*/  LDC R2, c[0x0][0x65c] ;  /* 0x00019700ff027b82 */ /* 0x000e620000000800 */
[----:B------:R-:W-:Y:S02]  /*0340*/  ELECT P0, URZ, PT ;  /* 0x00000000003f782f */ /* 0x000fe40003800000 */
[----:B------:R-:W-:Y:S01]  /*0350*/  LOP3.LUT R6, R6, 0xfffff7ff, RZ, 0xc0, !PT ;  /* 0xfffff7ff06067812 */ /* 0x000fe200078ec0ff */
[----:B------:R-:W2:Y:S01]  /*0360*/  S2R R3, SR_CTAID.Y ;  /* 0x0000000000037919 */ /* 0x000ea20000002600 */
[----:B0-----:R-:W-:Y:S01]  /*0370*/  UMOV UR4, 0x20 ;  /* 0x0000002000047882 */ /* 0x001fe20000000000 */
[----:B------:R-:W-:Y:S01]  /*0380*/  ISETP.NE.AND P2, PT, R8, RZ, PT ;  /* 0x000000ff0800720c */ /* 0x000fe20003f45270 */
[----:B------:R-:W-:Y:S01]  /*0390*/  NOP ;  /* 0x0000000000007918 */ /* 0x000fe20000000000 */
[----:B------:R-:W0:Y:S01]  /*03a0*/  S2R R4, SR_CTAID.X ;  /* 0x0000000000047919 */ /* 0x000e220000002500 */
[----:B------:R-:W-:Y:S01]  /*03b0*/  NOP ;  /* 0x0000000000007918 */ /* 0x000fe20000000000 */
[----:B-----5:R-:W-:-:S02]  /*03c0*/  ISETP.NE.OR P0, PT, R0, RZ, !P0 ;  /* 0x000000ff0000720c */ /* 0x020fc40004705670 */
[----:B-1----:R-:W-:-:S11]  /*03d0*/  ISETP.NE.AND P3, PT, R2, 0x1, PT ;  /* 0x000000010200780c */ /* 0x002fd60003f65270 */
[----:B------:R-:W-:Y:S01]  /*03e0*/  VOTEU.ALL UP0, P0 ;  /* 0x00000000003f7886 */ /* 0x000fe20000000000 */
[----:B------:R-:W-:Y:S01]  /*03f0*/  VOTEU.ALL UP1, P0 ;  /* 0x00000000003f7886 */ /* 0x000fe20000020000 */
[----:B------:R-:W-:Y:S01]  /*0400*/  @P3 LOP3.LUT R6, R6, 0x800, RZ, 0xfc, !PT ;  /* 0x0000080006063812 */ /* 0x000fe200078efcff */
[----:B------:R-:W0:Y:S01]  /*0410*/  @P3 LDC R17, c[0x0][0x10] ;  /* 0x00000400ff113b82 */ /* 0x000e220000000800 */
[----:B------:R-:W-:Y:S01]  /*0420*/  SHF.R.S32.HI R6, RZ, 0x1f, R5 ;  /* 0x0000001fff067819 */ /* 0x000fe20000011405 */
[----:B------:R-:W-:Y:S01]  /*0430*/  @!UP0 UMOV UR6, 0x400 ;  /* 0x0000040000068882 */ /* 0x000fe20000000000 */
[----:B------:R-:W-:-:S04]  /*0440*/  @!UP0 UIADD3 UR4, -UR4, 0x100000, URZ ;  /* 0x0010000004048890 */ /* 0x000fc8000fffe13f */
[----:B------:R-:W-:Y:S02]  /*0450*/  @!UP0 USHF.L.U32 UR5, UR4, 0xb, URZ ;  /* 0x0000000b04058899 */ /* 0x000fe4000800063f */
[----:B------:R-:W-:Y:S01]  /*0460*/  @!UP0 USHF.L.U32 UR4, UR4, 0x1, URZ ;  /* 0x0000000104048899 */ /* 0x000fe2000800063f */
[----:B------:R-:W-:Y:S01]  /*0470*/  @P3 IMAD.MOV.U32 R7, RZ, RZ, RZ ;  /* 0x000000ffff073224 */ /* 0x000fe200078e00ff */
[----:B------:R-:W-:Y:S01]  /*0480*/  LEA.HI R6, R6, R5, RZ, 0x2 ;  /* 0x0000000506067211 */ /* 0x000fe200078f10ff */
[----:B------:R-:W-:Y:S01]  /*0490*/  @P3 IMAD.MOV.U32 R11, RZ, RZ, RZ ;  /* 0x000000ffff0b3224 */ /* 0x000fe200078e00ff */
[----:B------:R-:W1:Y:S02]  /*04a0*/  @!UP0 S2UR UR7, SR_CgaCtaId ;  /* 0x00000000000789c3 */ /* 0x000e640000008800 */
[----:B------:R-:W-:Y:S01]  /*04b0*/  LOP3.LUT R0, R6, 0xfffffffc, RZ, 0xc0, !PT ;  /* 0xfffffffc06007812 */ /* 0x000fe200078ec0ff */
[----:B--2---:R-:W-:-:S04]  /*04c0*/  @P3 IMAD.MOV.U32 R6, RZ, RZ, R3 ;  /* 0x000000ffff063224 */ /* 0x004fc800078e0003 */
[----:B------:R-:W-:Y:S01]  /*04d0*/  IMAD.IADD R0, R5, 0x1, -R0 ;  /* 0x0000000105007824 */ /* 0x000fe200078e0a00 */
[----:B------:R-:W2:Y:S01]  /*04e0*/  @!P3 LDC R9, c[0x0][0xc] ;  /* 0x00000300ff09bb82 */ /* 0x000ea20000000800 */
[----:B------:R-:W-:Y:S02]  /*04f0*/  IMAD.MOV.U32 R5, RZ, RZ, RZ ;  /* 0x000000ffff057224 */ /* 0x000fe400078e00ff */
[----:B0-----:R-:W-:-:S04]  /*0500*/  @P3 IMAD.WIDE.U32 R16, R4, R17, R6 ;  /* 0x0000001104103225 */ /* 0x001fc800078e0006 */
[----:B------:R-:W-:Y:S01]  /*0510*/  @P3 IMAD.IADD R17, R17, 0x1, R11 ;  /* 0x0000000111113824 */ /* 0x000fe200078e020b */
[----:B-1----:R-:W-:Y:S01]  /*0520*/  @!UP0 ULEA UR6, UR7, UR6, 0x18 ;  /* 0x0000000607068291 */ /* 0x002fe2000f8ec03f */
[----:B------:R-:W-:Y:S01]  /*0530*/  VOTEU.ALL UP0, P0 ;  /* 0x00000000003f7886 */ /* 0x000fe20000000000 */
[----:B------:R-:W-:-:S04]  /*0540*/  ISETP.NE.AND P0, PT, R0, 0x3, PT ;  /* 0x000000030000780c */ /* 0x000fc80003f05270 */
[----:B------:R-:W-:Y:S01]  /*0550*/  ISETP.EQ.OR P0, PT, R0, RZ, !P0 ;  /* 0x000000ff0000720c */ /* 0x000fe20004702670 */
[----:B--2---:R-:W-:-:S03]  /*0560*/  @!P3 IMAD.WIDE.U32 R6, R9, R3, R4 ;  /* 0x000000030906b225 */ /* 0x004fc600078e0004 */
[C---:B------:R-:W-:Y:S01]  /*0570*/  ISETP.EQ.AND P0, PT, R8.reuse, RZ, P0 ;  /* 0x000000ff0800720c */ /* 0x040fe20000702270 */
[----:B------:R-:W-:Y:S01]  /*0580*/  VIADD R8, R8, 0xffffffff ;  /* 0xffffffff08087836 */ /* 0x000fe20000000000 */
[----:B------:R-:W0:Y:S02]  /*0590*/  FENCE.VIEW.ASYNC.S ;  /* 0x00000000000073c6 */ /* 0x000e240000000000 */
[----:B0-----:R0:W3:Y:S01]  /*05a0*/  @!UP0 SYNCS.EXCH.64 URZ, [UR6+0x80], UR4 ;  /* 0x00008004063f85b2 */ /* 0x0010e20008000100 */
[----:B------:R-:W-:Y:S01]  /*05b0*/  @!P3 IMAD.MOV.U32 R16, RZ, RZ, R6 ;  /* 0x000000ffff10b224 */ /* 0x000fe200078e0006 */
[----:B------:R-:W-:Y:S01]  /*05c0*/  SEL R19, RZ, 0x1, !P0 ;  /* 0x00000001ff137807 */ /* 0x000fe20004000000 */
[----:B------:R-:W-:Y:S01]  /*05d0*/  @!P3 IMAD.MOV.U32 R17, RZ, RZ, R7 ;  /* 0x000000ffff11b224 */ /* 0x000fe200078e0007 */
[----:B------:R-:W-:-:S04]  /*05e0*/  ISETP.GE.U32.AND P1, PT, R8, 0x2, PT ;  /* 0x000000020800780c */ /* 0x000fc80003f26070 */
[----:B------:R-:W-:Y:S01]  /*05f0*/  SEL R19, R19, 0x2, P1 ;  /* 0x0000000213137807 */ /* 0x000fe20000800000 */
[----:B------:R0:W3:Y:S01]  /*0600*/  @!UP1 SYNCS.EXCH.64 URZ, [UR6+0x88], UR4 ;  /* 0x00008804063f95b2 */ /* 0x0000e20008000100 */
[----:B------:R-:W-:Y:S01]  /*0610*/  NOP ;  /* 0x0000000000007918 */ /* 0x000fe20000000000 */
[----:B---34-:R-:W-:Y:S06]  /*0620*/  BAR.SYNC.DEFER_BLOCKING 0x0 ;  /* 0x0000000000007b1d */ /* 0x018fec0000010000 */
[----:B------:R-:W-:Y:S05]  /*0630*/  @!P2 BRA `(.L_x_3) ;  /* 0x0000006c00c8a947 */ /* 0x000fea0003800000 */
[----:B------:R-:W-:-:S13]  /*0640*/  ISETP.GT.U32.AND P0, PT, R8, 0x1, PT ;  /* 0x000000010800780c */ /* 0x000fda0003f04070 */
[----:B0-----:R-:W-:Y:S05]  /*0650*/  @P0 EXIT ;  /* 0x000000000000094d */ /* 0x001fea0003800000 */
[----:B------:R-:W-:Y:S01]  /*0660*/  ULDC.64 UR4, c[0x0][0x650] ;  /* 0x0001940000047ab9 */ /* 0x000fe20000000a00 */
[----:B------:R-:W-:Y:S01]  /*0670*/  PRMT R0, RZ, 0x7610, R0 ;  /* 0x00007610ff007816 */ /* 0x000fe20000000000 */
[----:B------:R-:W-:Y:S01]  /*0680*/  IMAD.MOV.U32 R91, RZ, RZ, -0x1 ;  /* 0xffffffffff5b7424 */ /* 0x000fe200078e00ff */
[----:B------:R-:W-:Y:S01]  /*0690*/  ISETP.GE.U32.AND P0, PT, R16, UR4, PT ;  /* 0x0000000410007c0c */ /* 0x000fe2000bf06070 */
[----:B------:R-:W-:Y:S02]  /*06a0*/  IMAD.MOV.U32 R90, RZ, RZ, -0x1 ;  /* 0xffffffffff5a7424 */ /* 0x000fe400078e00ff */
[----:B------:R-:W-:Y:S01]  /*06b0*/  IMAD.MOV.U32 R23, RZ, RZ, -0x1 ;  /* 0xffffffffff177424 */ /* 0x000fe200078e00ff */
[----:B------:R-:W-:-:S13]  /*06c0*/  ISETP.GE.U32.AND.EX P0, PT, R17, UR5, PT, P0 ;  /* 0x0000000511007c0c */ /* 0x000fda000bf06100 */
[----:B------:R-:W-:Y:S05]  /*06d0*/  @P0 BRA `(.L_x_4) ;  /* 0x0000000400540947 */ /* 0x000fea0003800000 */
[----:B------:R-:W0:Y:S01]  /*06e0*/  LDC.64 R14, c[0x0][0x628] ;  /* 0x00018a00ff0e7b82 */ /* 0x000e220000000a00 */
[----:B------:R-:W-:Y:S02]  /*06f0*/  IMAD.MOV.U32 R6, RZ, RZ, R16 ;  /* 0x000000ffff067224 */ /* 0x000fe400078e0010 */
[----:B------:R-:W-:-:S05]  /*0700*/  IMAD.MOV.U32 R7, RZ, RZ, R17 ;  /* 0x000000ffff077224 */ /* 0x000fca00078e0011 */
[----:B------:R-:W1:Y:S08]  /*0710*/  LDC R0, c[0x0][0x630] ;  /* 0x00018c00ff007b82 */ /* 0x000e700000000800 */
[----:B------:R-:W2:Y:S01]  /*0720*/  LDC.64 R20, c[0x0][0x620] ;  /* 0x00018800ff147b82 */ /* 0x000ea20000000a00 */
[----:B0-----:R-:W-:-:S04]  /*0730*/  ISETP.NE.U32.AND P0, PT, R14, RZ, PT ;  /* 0x000000ff0e00720c */ /* 0x001fc80003f05070 */
[----:B------:R-:W-:-:S13]  /*0740*/  ISETP.NE.AND.EX P0, PT, R15, RZ, PT, P0 ;  /* 0x000000ff0f00720c */ /* 0x000fda0003f05300 */
[----:B-12---:R-:W-:Y:S05]  /*0750*/  @!P0 BRA `(.L_x_5) ;  /* 0x0000000000288947 */ /* 0x006fea0003800000 */
[----:B------:R-:W0:Y:S02]  /*0760*/  LDC R11, c[0x0][0x634] ;  /* 0x00018d00ff0b7b82 */ /* 0x000e240000000800 */
[----:B0-----:R-:W-:-:S05]  /*0770*/  IADD3 R11, P0, R16, R11, RZ ;  /* 0x0000000b100b7210 */ /* 0x001fca0007f1e0ff */
[----:B------:R-:W-:-:S04]  /*0780*/  IMAD.X R13, RZ, RZ, R17, P0 ;  /* 0x000000ffff0d7224 */ /* 0x000fc800000e0611 */
[----:B------:R-:W-:-:S04]  /*0790*/  IMAD.WIDE.U32 R6, R13, R14, RZ ;  /* 0x0000000e0d067225 */ /* 0x000fc800078e00ff */
[----:B------:R-:W-:-:S04]  /*07a0*/  IMAD.WIDE.U32 R8, P0, R11, R15, R6 ;  /* 0x0000000f0b087225 */ /* 0x000fc80007800006 */
[----:B------:R-:W-:-:S04]  /*07b0*/  IMAD.WIDE.U32 R6, R11, R14, RZ ;  /* 0x0000000e0b067225 */ /* 0x000fc800078e00ff */
[----:B------:R-:W-:Y:S01]  /*07c0*/  IMAD.X R11, RZ, RZ, RZ, P0 ;  /* 0x000000ffff0b7224 */ /* 0x000fe200000e06ff */
[----:B------:R-:W-:Y:S01]  /*07d0*/  IADD3 RZ, P0, R7, R8, RZ ;  /* 0x0000000807ff7210 */ /* 0x000fe20007f1e0ff */
[----:B------:R-:W-:-:S04]  /*07e0*/  IMAD.MOV.U32 R10, RZ, RZ, R9 ;  /* 0x000000ffff0a7224 */ /* 0x000fc800078e0009 */
[----:B------:R-:W-:-:S08]  /*07f0*/  IMAD.WIDE.U32.X R6, R13, R15, R10, P0 ;  /* 0x0000000f0d067225 */ /* 0x000fd000000e040a */
.L_x_5:
[-CC-:B------:R-:W-:Y:S01]  /*0800*/  SHF.R.U64 R23, R6, R0.reuse, R7.reuse ;  /* 0x0000000006177219 */ /* 0x180fe20000001207 */
[----:B------:R-:W0:Y:S01]  /*0810*/  LDC R10, c[0x0][0x618] ;  /* 0x00018600ff0a7b82 */ /* 0x000e220000000800 */
[----:B------:R-:W-:Y:S01]  /*0820*/  SHF.R.U32.HI R5, RZ, R0, R7 ;  /* 0x00000000ff057219 */ /* 0x000fe20000011607 */
[----:B------:R-:W-:Y:S01]  /*0830*/  ULDC UR4, c[0x0][0x150] ;  /* 0x0000540000047ab9 */ /* 0x000fe20000000800 */
[----:B------:R-:W-:Y:S02]  /*0840*/  IADD3 R9, P0, RZ, -R23, RZ ;  /* 0x80000017ff097210 */ /* 0x000fe40007f1e0ff */
[----:B------:R-:W-:-:S03]  /*0850*/  I2FP.F32.U32 R0, R4 ;  /* 0x0000000400007245 */ /* 0x000fc60000201000 */
[----:B------:R-:W1:Y:S01]  /*0860*/  LDC.64 R28, c[0x0][0x640] ;  /* 0x00019000ff1c7b82 */ /* 0x000e620000000a00 */
[----:B------:R-:W-:Y:S02]  /*0870*/  IMAD.X R11, RZ, RZ, ~R5, P0 ;  /* 0x000000ffff0b7224 */ /* 0x000fe400000e0e05 */
[----:B------:R-:W-:Y:S01]  /*0880*/  FMUL R0, R0, UR4 ;  /* 0x0000000400007c20 */ /* 0x000fe20008400000 */
[----:B------:R-:W-:Y:S01]  /*0890*/  IMAD.WIDE.U32 R6, R9, R20, R16 ;  /* 0x0000001409067225 */ /* 0x000fe200078e0010 */
[----:B------:R-:W-:-:S03]  /*08a0*/  ULDC UR4, c[0x0][0x154] ;  /* 0x0000550000047ab9 */ /* 0x000fc60000000800 */
[----:B------:R-:W-:Y:S01]  /*08b0*/  IMAD R8, R11, R20, RZ ;  /* 0x000000140b087224 */ /* 0x000fe200078e02ff */
[----:B------:R-:W2:Y:S01]  /*08c0*/  LDC R5, c[0x0][0x144] ;  /* 0x00005100ff057b82 */ /* 0x000ea20000000800 */
[----:B------:R-:W3:Y:S02]  /*08d0*/  F2I.U32.TRUNC.NTZ R0, R0 ;  /* 0x0000000000007305 */ /* 0x000ee4000020f000 */
[----:B------:R-:W-:-:S04]  /*08e0*/  IMAD R9, R9, R21, R8 ;  /* 0x0000001509097224 */ /* 0x000fc800078e0208 */
[----:B------:R-:W-:Y:S01]  /*08f0*/  IMAD.IADD R7, R7, 0x1, R9 ;  /* 0x0000000107077824 */ /* 0x000fe200078e0209 */
[----:B------:R-:W4:Y:S01]  /*0900*/  LDC R12, c[0x0][0x608] ;  /* 0x00018200ff0c7b82 */ /* 0x000f220000000800 */
[----:B------:R-:W-:-:S03]  /*0910*/  IMAD.MOV.U32 R9, RZ, RZ, -0x1 ;  /* 0xffffffffff097424 */ /* 0x000fc600078e00ff */
[-CC-:B0-----:R-:W-:Y:S02]  /*0920*/  SHF.R.U64 R20, R6, R10.reuse, R7.reuse ;  /* 0x0000000a06147219 */ /* 0x181fe40000001207 */
[----:B------:R-:W-:Y:S02]  /*0930*/  I2FP.F32.U32 R6, R3 ;  /* 0x0000000300067245 */ /* 0x000fe40000201000 */
[----:B------:R-:W0:Y:S01]  /*0940*/  LDC R26, c[0x0][0x658] ;  /* 0x00019600ff1a7b82 */ /* 0x000e220000000800 */
[----:B-1----:R-:W-:Y:S01]  /*0950*/  ISETP.NE.U32.AND P0, PT, R28, RZ, PT ;  /* 0x000000ff1c00720c */ /* 0x002fe20003f05070 */
[----:B---3--:R-:W-:Y:S01]  /*0960*/  IMAD.MOV R8, RZ, RZ, -R0 ;  /* 0x000000ffff087224 */ /* 0x008fe200078e0a00 */
[----:B------:R-:W-:Y:S01]  /*0970*/  SHF.R.U32.HI R7, RZ, R10, R7 ;  /* 0x0000000aff077219 */ /* 0x000fe20000011607 */
[----:B------:R-:W-:Y:S01]  /*0980*/  FMUL R6, R6, UR4 ;  /* 0x0000000406067c20 */ /* 0x000fe20008400000 */
[----:B------:R-:W-:-:S03]  /*0990*/  ISETP.NE.AND.EX P0, PT, R29, RZ, PT, P0 ;  /* 0x000000ff1d00720c */ /* 0x000fc60003f05300 */
[----:B------:R-:W1:Y:S01]  /*09a0*/  LDC R14, c[0x0][0x148] ;  /* 0x00005200ff0e7b82 */ /* 0x000e620000000800 */
[----:B--2---:R-:W-:-:S07]  /*09b0*/  IMAD R0, R5, R8, R4 ;  /* 0x0000000805007224 */ /* 0x004fce00078e0204 */
[----:B------:R-:W2:Y:S01]  /*09c0*/  LDC R24, c[0x0][0x600] ;  /* 0x00018000ff187b82 */ /* 0x000ea20000000800 */
[-CC-:B----4-:R-:W-:Y:S02]  /*09d0*/  SHF.R.U64 R30, R20, R12.reuse, R7.reuse ;  /* 0x0000000c141e7219 */ /* 0x190fe40000001207 */
[----:B------:R-:W-:Y:S01]  /*09e0*/  SHF.R.U32.HI R5, RZ, R12, R7 ;  /* 0x0000000cff057219 */ /* 0x000fe20000011607 */
[----:B------:R-:W-:Y:S01]  /*09f0*/  IMAD.MOV.U32 R7, RZ, RZ, 0x1 ;  /* 0x00000001ff077424 */ /* 0x000fe200078e00ff */
[----:B------:R3:W4:Y:S03]  /*0a00*/  F2I.U32.TRUNC.NTZ R12, R6 ;  /* 0x00000006000c7305 */ /* 0x000726000020f000 */
[----:B------:R-:W1:Y:S01]  /*0a10*/  LDC R15, c[0x0][0x648] ;  /* 0x00019200ff0f7b82 */ /* 0x000e620000000800 */
[-C--:B0-----:R-:W-:Y:S02]  /*0a20*/  SHF.L.U32 R4, R9, R26.reuse, RZ ;  /* 0x0000001a09047219 */ /* 0x081fe400000006ff */
[----:B------:R-:W-:-:S02]  /*0a30*/  SHF.R.U64 R32, R30, R26, R5 ;  /* 0x0000001a1e207219 */ /* 0x000fc40000001205 */
[----:B------:R-:W-:Y:S02]  /*0a40*/  LOP3.LUT R11, RZ, R4, RZ, 0x33, !PT ;  /* 0x00000004ff0b7212 */ /* 0x000fe400078e33ff */
[-C--:B------:R-:W-:Y:S01]  /*0a50*/  SHF.R.U32.HI R5, RZ, R26.reuse, R5 ;  /* 0x0000001aff057219 */ /* 0x080fe20000011605 */
[----:B------:R-:W0:Y:S01]  /*0a60*/  LDC R21, c[0x0][0x638] ;  /* 0x00018e00ff157b82 */ /* 0x000e220000000800 */
[----:B------:R-:W-:Y:S01]  /*0a70*/  SHF.L.U32 R10, R7, R26, RZ ;  /* 0x0000001a070a7219 */ /* 0x000fe200000006ff */
[----:B------:R-:W-:-:S06]  /*0a80*/  IMAD.MOV.U32 R4, RZ, RZ, R32 ;  /* 0x000000ffff047224 */ /* 0x000fcc00078e0020 */
[----:B------:R-:W0:Y:S01]  /*0a90*/  LDC R91, c[0x0][0x610] ;  /* 0x00018400ff5b7b82 */ /* 0x000e220000000800 */
[----:B---34-:R-:W-:Y:S05]  /*0aa0*/  @!P0 BRA `(.L_x_6) ;  /* 0x0000000000288947 */ /* 0x018fea0003800000 */
[----:B------:R-:W3:Y:S02]  /*0ab0*/  LDC R9, c[0x0][0x64c] ;  /* 0x00019300ff097b82 */ /* 0x000ee40000000800 */
[----:B---3--:R-:W-:-:S05]  /*0ac0*/  IADD3 R9, P0, R32, R9, RZ ;  /* 0x0000000920097210 */ /* 0x008fca0007f1e0ff */
        /* <DEDUP_REMOVED lines=8> */
.L_x_6:
[----:B-1----:R-:W-:Y:S01]  /*0b50*/  SHF.R.U64 R4, R4, R15, R5 ;  /* 0x0000000f04047219 */ /* 0x002fe20000001205 */
[----:B--2---:R-:W-:Y:S01]  /*0b60*/  VIADD R5, R24, 0xffffffff ;  /* 0xffffffff18057836 */ /* 0x004fe20000000000 */
[----:B------:R-:W-:Y:S01]  /*0b70*/  LOP3.LUT R11, R30, R11, RZ, 0xc0, !PT ;  /* 0x0000000b1e0b7212 */ /* 0x000fe200078ec0ff */
[----:B------:R-:W-:Y:S02]  /*0b80*/  IMAD.MOV R12, RZ, RZ, -R12 ;  /* 0x000000ffff0c7224 */ /* 0x000fe400078e0a0c */
[----:B------:R-:W-:Y:S02]  /*0b90*/  IMAD.MOV R6, RZ, RZ, -R4 ;  /* 0x000000ffff067224 */ /* 0x000fe400078e0a04 */
[----:B------:R-:W-:Y:S01]  /*0ba0*/  IMAD R11, R10, R4, R11 ;  /* 0x000000040a0b7224 */ /* 0x000fe200078e020b */
[----:B------:R-:W-:Y:S01]  /*0bb0*/  LOP3.LUT R4, R20, R5, RZ, 0xc0, !PT ;  /* 0x0000000514047212 */ /* 0x000fe200078ec0ff */
[----:B------:R-:W-:Y:S02]  /*0bc0*/  @P3 IMAD R0, R14, R12, R3 ;  /* 0x0000000c0e003224 */ /* 0x000fe400078e0203 */
[----:B0-----:R-:W-:-:S02]  /*0bd0*/  IMAD R3, R6, R21, R32 ;  /* 0x0000001506037224 */ /* 0x001fc400078e0220 */
[----:B------:R-:W-:Y:S02]  /*0be0*/  IMAD R91, R11, R91, R0 ;  /* 0x0000005b0b5b7224 */ /* 0x000fe400078e0200 */
[----:B------:R-:W-:Y:S02]  /*0bf0*/  IMAD R4, R3, R24, R4 ;  /* 0x0000001803047224 */ /* 0x000fe400078e0204 */
[----:B------:R-:W-:-:S03]  /*0c00*/  IMAD.MOV.U32 R0, RZ, RZ, 0x1 ;  /* 0x00000001ff007424 */ /* 0x000fc600078e00ff */
[----:B------:R-:W-:Y:S02]  /*0c10*/  SEL R90, R4, R91, !P3 ;  /* 0x0000005b045a7207 */ /* 0x000fe40005800000 */
[----:B------:R-:W-:-:S07]  /*0c20*/  SEL R91, R91, R4, !P3 ;  /* 0x000000045b5b7207 */ /* 0x000fce0005800000 */
.L_x_4:
[----:B------:R-:W-:-:S08]  /*0c30*/  NOP ;  /* 0x0000000000007918 */ /* 0x000fd00000000000 */
[----:B------:R-:W0:Y:S02]  /*0c40*/  USETMAXREG.TRY_ALLOC.CTAPOOL UP0, 0xe8 ;  /* 0x000000e8000079c8 */ /* 0x000e240008000600 */
[----:B0-----:R-:W-:-:S13]  /*0c50*/  PLOP3.LUT P0, PT, PT, PT, UP0, 0x80, 0x0 ;  /* 0x000000000000781c */ /* 0x001fda0003f0f008 */
[----:B------:R-:W-:Y:S05]  /*0c60*/  @!P0 BRA `(.L_x_4) ;  /* 0xfffffffc00f08947 */ /* 0x000fea000383ffff */
[----:B------:R-:W-:Y:S01]  /*0c70*/  ULDC.64 UR4, c[0x0][0x598] ;  /* 0x0001660000047ab9 */ /* 0x000fe20000000a00 */
[----:B------:R-:W-:Y:S01]  /*0c80*/  ULDC.64 UR36, c[0x0][0x208] ;  /* 0x0000820000247ab9 */ /* 0x000fe20000000a00 */
[----:B------:R-:W-:-:S04]  /*0c90*/  ISETP.NE.U32.AND P0, PT, RZ, UR4, PT ;  /* 0x00000004ff007c0c */ /* 0x000fc8000bf05070 */
[----:B------:R-:W-:-:S13]  /*0ca0*/  ISETP.NE.AND.EX P0, PT, RZ, UR5, PT, P0 ;  /* 0x00000005ff007c0c */ /* 0x000fda000bf05300 */
[----:B------:R-:W-:Y:S05]  /*0cb0*/  @!P0 BRA `(.L_x_7) ;  /* 0x00000000001c8947 */ /* 0x000fea0003800000 */
[----:B------:R-:W0:Y:S02]  /*0cc0*/  LDC.64 R4, c[0x0][0x598] ;  /* 0x00016600ff047b82 */ /* 0x000e240000000a00 */
[----:B0-----:R-:W2:Y:S02]  /*0cd0*/  LDG.E.64 R4, desc[UR36][R4.64] ;  /* 0x0000002404047981 */ /* 0x001ea4000c1e1b00 */
[----:B--2---:R-:W-:-:S04]  /*0ce0*/  ISETP.NE.U32.AND P0, PT, R4, RZ, PT ;  /* 0x000000ff0400720c */ /* 0x004fc80003f05070 */
[----:B------:R-:W-:-:S13]  /*0cf0*/  ISETP.NE.AND.EX P0, PT, R5, RZ, PT, P0 ;  /* 0x000000ff0500720c */ /* 0x000fda0003f05300 */
[----:B------:R-:W-:Y:S05]  /*0d00*/  @!P0 BRA `(.L_x_7) ;  /* 0x0000000000088947 */ /* 0x000fea0003800000 */
[----:B------:R0:W5:Y:S01]  /*0d10*/  LD.E R88, desc[UR36][R4.64] ;  /* 0x0000002404587980 */ /* 0x000162000c101900 */
[----:B------:R-:W-:Y:S05]  /*0d20*/  BRA `(.L_x_8) ;  /* 0x0000000000247947 */ /* 0x000fea0003800000 */
.L_x_7:
[----:B------:R-:W-:Y:S02]  /*0d30*/  ULDC.64 UR4, c[0x0][0x588] ;  /* 0x0001620000047ab9 */ /* 0x000fe40000000a00 */
[----:B------:R-:W-:-:S04]  /*0d40*/  ISETP.NE.U32.AND P0, PT, RZ, UR4, PT ;  /* 0x00000004ff007c0c */ /* 0x000fc8000bf05070 */
[----:B------:R-:W-:-:S13]  /*0d50*/  ISETP.NE.AND.EX P0, PT, RZ, UR5, PT, P0 ;  /* 0x00000005ff007c0c */ /* 0x000fda000bf05300 */
[----:B------:R-:W-:Y:S05]  /*0d60*/  @!P0 BRA `(.L_x_9) ;  /* 0x00000000000c8947 */ /* 0x000fea0003800000 */
[----:B------:R-:W0:Y:S02]  /*0d70*/  LDC.64 R88, c[0x0][0x588] ;  /* 0x00016200ff587b82 */ /* 0x000e240000000a00 */
[----:B0-----:R1:W5:Y:S01]  /*0d80*/  LDG.E R88, desc[UR36][R88.64] ;  /* 0x0000002458587981 */ /* 0x001362000c1e1900 */
[----:B------:R-:W-:Y:S05]  /*0d90*/  BRA `(.L_x_8) ;  /* 0x0000000000087947 */ /* 0x000fea0003800000 */
.L_x_9:
[----:B------:R-:W-:Y:S02]  /*0da0*/  ULDC UR4, c[0x0][0x580] ;  /* 0x0001600000047ab9 */ /* 0x000fe40000000800 */
[----:B------:R-:W-:-:S07]  /*0db0*/  IMAD.U32 R88, RZ, RZ, UR4 ;  /* 0x00000004ff587e24 */ /* 0x000fce000f8e00ff */
.L_x_8:
[----:B------:R-:W-:Y:S02]  /*0dc0*/  ULDC.64 UR4, c[0x0][0x5a0] ;  /* 0x0001680000047ab9 */ /* 0x000fe40000000a00 */
[----:B------:R-:W-:-:S04]  /*0dd0*/  ISETP.NE.U32.AND P0, PT, RZ, UR4, PT ;  /* 0x00000004ff007c0c */ /* 0x000fc8000bf05070 */
[----:B------:R-:W-:-:S13]  /*0de0*/  ISETP.NE.AND.EX P0, PT, RZ, UR5, PT, P0 ;  /* 0x00000005ff007c0c */ /* 0x000fda000bf05300 */
[----:B------:R-:W-:Y:S05]  /*0df0*/  @!P0 BRA `(.L_x_10) ;  /* 0x00000000001c8947 */ /* 0x000fea0003800000 */
[----:B0-----:R-:W0:Y:S02]  /*0e00*/  LDC.64 R4, c[0x0][0x5a0] ;  /* 0x00016800ff047b82 */ /* 0x001e240000000a00 */
[----:B0-----:R-:W2:Y:S02]  /*0e10*/  LDG.E.64 R4, desc[UR36][R4.64] ;  /* 0x0000002404047981 */ /* 0x001ea4000c1e1b00 */
[----:B--2---:R-:W-:-:S04]  /*0e20*/  ISETP.NE.U32.AND P0, PT, R4, RZ, PT ;  /* 0x000000ff0400720c */ /* 0x004fc80003f05070 */
[----:B------:R-:W-:-:S13]  /*0e30*/  ISETP.NE.AND.EX P0, PT, R5, RZ, PT, P0 ;  /* 0x000000ff0500720c */ /* 0x000fda0003f05300 */
[----:B------:R-:W-:Y:S05]  /*0e40*/  @!P0 BRA `(.L_x_10) ;  /* 0x0000000000088947 */ /* 0x000fea0003800000 */
[----:B-1----:R0:W5:Y:S01]  /*0e50*/  LD.E R89, desc[UR36][R4.64] ;  /* 0x0000002404597980 */ /* 0x002162000c101900 */
[----:B------:R-:W-:Y:S05]  /*0e60*/  BRA `(.L_x_11) ;  /* 0x0000000000247947 */ /* 0x000fea0003800000 */
.L_x_10:
[----:B------:R-:W-:Y:S02]  /*0e70*/  ULDC.64 UR4, c[0x0][0x590] ;  /* 0x0001640000047ab9 */ /* 0x000fe40000000a00 */
[----:B------:R-:W-:-:S04]  /*0e80*/  ISETP.NE.U32.AND P0, PT, RZ, UR4, PT ;  /* 0x00000004ff007c0c */ /* 0x000fc8000bf05070 */
[----:B------:R-:W-:-:S13]  /*0e90*/  ISETP.NE.AND.EX P0, PT, RZ, UR5, PT, P0 ;  /* 0x00000005ff007c0c */ /* 0x000fda000bf05300 */
[----:B------:R-:W-:Y:S05]  /*0ea0*/  @!P0 BRA `(.L_x_12) ;  /* 0x00000000000c8947 */ /* 0x000fea0003800000 */
[----:B0-----:R-:W1:Y:S02]  /*0eb0*/  LDC.64 R4, c[0x0][0x590] ;  /* 0x00016400ff047b82 */ /* 0x001e640000000a00 */
[----:B-1----:R1:W5:Y:S01]  /*0ec0*/  LDG.E R89, desc[UR36][R4.64] ;  /* 0x0000002404597981 */ /* 0x002362000c1e1900 */
[----:B------:R-:W-:Y:S05]  /*0ed0*/  BRA `(.L_x_11) ;  /* 0x0000000000087947 */ /* 0x000fea0003800000 */
.L_x_12:
[----:B------:R-:W-:Y:S02]  /*0ee0*/  ULDC UR4, c[0x0][0x584] ;  /* 0x0001610000047ab9 */ /* 0x000fe40000000800 */
[----:B-1----:R-:W-:-:S07]  /*0ef0*/  IMAD.U32 R89, RZ, RZ, UR4 ;  /* 0x00000004ff597e24 */ /* 0x002fce000f8e00ff */
.L_x_11:
[----:B------:R-:W-:-:S13]  /*0f00*/  LOP3.LUT P0, RZ, R0, 0xff, RZ, 0xc0, !PT ;  /* 0x000000ff00ff7812 */ /* 0x000fda000780c0ff */
[----:B------:R-:W-:Y:S05]  /*0f10*/  @!P0 EXIT ;  /* 0x000000000000894d */ /* 0x000fea0003800000 */
[----:B------:R-:W-:Y:S01]  /*0f20*/  ULDC UR4, c[0x0][0x28c] ;  /* 0x0000a30000047ab9 */ /* 0x000fe20000000800 */
[----:B------:R-:W-:Y:S01]  /*0f30*/  LOP3.LUT R102, R19, 0x1, RZ, 0xfc, !PT ;  /* 0x0000000113667812 */ /* 0x000fe200078efcff */
[----:B------:R-:W-:Y:S01]  /*0f40*/  UIADD3 UR4, UR4, 0x3f, URZ ;  /* 0x0000003f04047890 */ /* 0x000fe2000fffe03f */
[----:B------:R-:W-:Y:S01]  /*0f50*/  UMOV UR38, URZ ;  /* 0x0000003f00267c82 */ /* 0x000fe20008000000 */
[----:B------:R-:W-:Y:S02]  /*0f60*/  UMOV UR39, URZ ;  /* 0x0000003f00277c82 */ /* 0x000fe40008000000 */
[----:B------:R-:W-:-:S04]  /*0f70*/  USHF.R.S32.HI UR5, URZ, 0x1f, UR4 ;  /* 0x0000001f3f057899 */ /* 0x000fc80008011404 */
[----:B------:R-:W-:-:S04]  /*0f80*/  ULEA.HI UR5, UR5, UR4, URZ, 0x6 ;  /* 0x0000000405057291 */ /* 0x000fc8000f8f303f */
[----:B------:R-:W-:-:S12]  /*0f90*/  USHF.R.S32.HI UR40, URZ, 0x6, UR5 ;  /* 0x000000063f287899 */ /* 0x000fd80008011405 */
.L_x_156:
[----:B------:R-:W-:Y:S01]  /*0fa0*/  LOP3.LUT R0, R18, 0x80, RZ, 0xc0, !PT ;  /* 0x0000008012007812 */ /* 0x000fe200078ec0ff */
[----:B------:R-:W2:Y:S01]  /*0fb0*/  S2UR UR7, SR_CgaCtaId ;  /* 0x00000000000779c3 */ /* 0x000ea20000008800 */
[----:B------:R-:W-:Y:S02]  /*0fc0*/  UMOV UR6, 0x400 ;  /* 0x0000040000067882 */ /* 0x000fe40000000000 */
[----:B------:R-:W-:-:S06]  /*0fd0*/  SHF.R.U32.HI R0, RZ, 0x7, R0 ;  /* 0x00000007ff007819 */ /* 0x000fcc0000011600 */
[----:B---3--:R-:W3:Y:S01]  /*0fe0*/  SHFL.IDX PT, R0, R0, RZ, 0x1f ;  /* 0x00001fff00007589 */ /* 0x008ee200000e0000 */
[----:B--2---:R-:W-:Y:S01]  /*0ff0*/  ULEA UR42, UR7, UR6, 0x18 ;  /* 0x00000006072a7291 */ /* 0x004fe2000f8ec03f */
[----:B---3--:R-:W-:-:S13]  /*1000*/  R2UR UR4, R0 ;  /* 0x00000000000472ca */ /* 0x008fda00000e0000 */
[----:B------:R-:W-:-:S04]  /*1010*/  ULEA.HI UR5, UR4, UR4, URZ, 0x1 ;  /* 0x0000000404057291 */ /* 0x000fc8000f8f083f */
[----:B------:R-:W-:-:S04]  /*1020*/  ULOP3.LUT UR5, UR5, 0x7fffe, URZ, 0xc0, !UPT ;  /* 0x0007fffe05057892 */ /* 0x000fc8000f8ec03f */
[----:B------:R-:W-:-:S03]  /*1030*/  UIADD3 UR5, UR4, -UR5, URZ ;  /* 0x8000000504057290 */ /* 0x000fc6000fffe03f */
[----:B------:R-:W-:Y:S01]  /*1040*/  ULDC UR4, c[0x0][0x28c] ;  /* 0x0000a30000047ab9 */ /* 0x000fe20000000800 */
[----:B------:R-:W-:Y:S01]  /*1050*/  ULEA UR5, UR5, UR42, 0xd ;  /* 0x0000002a05057291 */ /* 0x000fe2000f8e683f */
[----:B------:R-:W-:-:S03]  /*1060*/  ISETP.LT.AND P0, PT, RZ, UR4, PT ;  /* 0x00000004ff007c0c */ /* 0x000fc6000bf01270 */
[----:B------:R-:W-:-:S04]  /*1070*/  UIADD3 UR5, UR5, 0x180, URZ ;  /* 0x0000018005057890 */ /* 0x000fc8000fffe03f */
[----:B------:R-:W-:-:S04]  /*1080*/  USHF.R.U32.HI UR5, URZ, 0x4, UR5 ;  /* 0x000000043f057899 */ /* 0x000fc80008011605 */
[----:B------:R-:W-:Y:S02]  /*1090*/  ULOP3.LUT UR41, UR5, 0x3fff, URZ, 0xc0, !UPT ;  /* 0x00003fff05297892 */ /* 0x000fe4000f8ec03f */
[----:B01--45:R-:W-:Y:S10]  /*10a0*/  @P0 BRA `(.L_x_13) ;  /* 0x0000000000400947 */ /* 0x033ff40003800000 */
[----:B------:R-:W-:Y:S01]  /*10b0*/  MOV R0, 0x0 ;  /* 0x0000000000007802 */ /* 0x000fe20000000f00 */
[----:B------:R-:W-:Y:S01]  /*10c0*/  ULDC.64 UR4, c[0x4][0x68] ;  /* 0x01001a0000047ab9 */ /* 0x000fe20000000a00 */
[----:B------:R-:W-:Y:S01]  /*10d0*/  ULDC.64 UR6, c[0x4][0x8] ;  /* 0x0100020000067ab9 */ /* 0x000fe20000000a00 */
[----:B01----:R-:W-:Y:S01]  /*10e0*/  IMAD.U32 R4, RZ, RZ, UR4 ;  /* 0x00000004ff047e24 */ /* 0x003fe2000f8e00ff */
[----:B------:R0:W1:Y:S01]  /*10f0*/  LDC.64 R14, c[0x4][R0] ;  /* 0x01000000000e7b82 */ /* 0x0000620000000a00 */
[----:B------:R-:W-:Y:S01]  /*1100*/  IMAD.U32 R5, RZ, RZ, UR5 ;  /* 0x00000005ff057e24 */ /* 0x000fe2000f8e00ff */
[----:B------:R-:W-:Y:S01]  /*1110*/  ULDC.64 UR4, c[0x4][0x70] ;  /* 0x01001c0000047ab9 */ /* 0x000fe20000000a00 */
[----:B------:R-:W-:Y:S02]  /*1120*/  IMAD.U32 R10, RZ, RZ, UR6 ;  /* 0x00000006ff0a7e24 */ /* 0x000fe4000f8e00ff */
[----:B------:R-:W-:Y:S02]  /*1130*/  IMAD.U32 R6, RZ, RZ, UR4 ;  /* 0x00000004ff067e24 */ /* 0x000fe4000f8e00ff */
[----:B------:R-:W-:-:S02]  /*1140*/  IMAD.U32 R7, RZ, RZ, UR5 ;  /* 0x00000005ff077e24 */ /* 0x000fc4000f8e00ff */
[----:B------:R-:W-:Y:S02]  /*1150*/  IMAD.U32 R11, RZ, RZ, UR7 ;  /* 0x00000007ff0b7e24 */ /* 0x000fe4000f8e00ff */
[----:B------:R-:W-:Y:S02]  /*1160*/  IMAD.MOV.U32 R8, RZ, RZ, 0x1e1 ;  /* 0x000001e1ff087424 */ /* 0x000fe400078e00ff */
[----:B------:R-:W-:Y:S02]  /*1170*/  IMAD.MOV.U32 R12, RZ, RZ, 0x1 ;  /* 0x00000001ff0c7424 */ /* 0x000fe400078e00ff */
[----:B0-----:R-:W-:-:S07]  /*1180*/  IMAD.MOV.U32 R13, RZ, RZ, RZ ;  /* 0x000000ffff0d7224 */ /* 0x001fce00078e00ff */
[----:B------:R-:W-:-:S07]  /*1190*/  LEPC R20, `(.L_x_13) ;  /* 0x000000001014794e */ /* 0x000fce0000000000 */
[----:B-1---5:R-:W-:Y:S05]  /*11a0*/  CALL.ABS.NOINC R14 ;  /* 0x000000000e007343 */ /* 0x022fea0003c00000 */
.L_x_13:
[----:B------:R-:W-:-:S13]  /*11b0*/  ISETP.NE.AND P0, PT, R102, 0x3, PT ;  /* 0x000000036600780c */ /* 0x000fda0003f05270 */
[----:B------:R-:W-:Y:S05]  /*11c0*/  @!P0 BRA `(.L_x_14) ;  /* 0x0000000000048947 */ /* 0x000fea0003800000 */
[----:B------:R-:W-:Y:S01]  /*11d0*/  BPT.TRAP 0x1 ;  /* 0x000000040000795c */ /* 0x000fe20000300000 */
.L_x_14:
[----:B------:R-:W-:Y:S02]  /*11e0*/  IMAD.U32 R3, RZ, RZ, UR39 ;  /* 0x00000027ff037e24 */ /* 0x000fe4000f8e00ff */
[----:B------:R-:W-:-:S03]  /*11f0*/  IMAD.U32 R0, RZ, RZ, UR38 ;  /* 0x00000026ff007e24 */ /* 0x000fc6000f8e00ff */
[----:B------:R-:W-:Y:S02]  /*1200*/  LEA R3, R3, UR42, 0x3 ;  /* 0x0000002a03037c11 */ /* 0x000fe4000f8e18ff */
[----:B------:R-:W-:-:S04]  /*1210*/  SHF.L.U32 R0, R0, 0x1f, RZ ;  /* 0x0000001f00007819 */ /* 0x000fc800000006ff */
[----:B------:R2:W3:Y:S01]  /*1220*/  SYNCS.PHASECHK.TRANS64.TRYWAIT P1, [R3+URZ], R0 ;  /* 0x00000000030075a7 */ /* 0x0004e2000802017f */
[----:B------:R-:W-:Y:S05]  /*1230*/  @!P0 BRA `(.L_x_15) ;  /* 0x0000000000048947 */ /* 0x000fea0003800000 */
[----:B------:R-:W-:Y:S01]  /*1240*/  BPT.TRAP 0x1 ;  /* 0x000000040000795c */ /* 0x000fe20000300000 */
.L_x_15:
[----:B---3--:R-:W-:Y:S05]  /*1250*/  @P1 BRA `(.L_x_16) ;  /* 0x0000000000081947 */ /* 0x008fea0003800000 */
[----:B------:R-:W3:Y:S02]  /*1260*/  SYNCS.PHASECHK.TRANS64.TRYWAIT P1, [R3+URZ], R0 ;  /* 0x00000000030075a7 */ /* 0x000ee4000802017f */
[----:B---3--:R-:W-:Y:S05]  /*1270*/  @!P1 BRA `(.L_x_17) ;  /* 0x0000007800b89947 */ /* 0x008fea0003800000 */
.L_x_16:
[----:B------:R-:W-:-:S04]  /*1280*/  UISETP.LT.AND UP0, UPT, UR40, 0x1, UPT ;  /* 0x000000012800788c */ /* 0x000fc8000bf01270 */
[----:B------:R-:W-:-:S04]  /*1290*/  USEL UR4, UR40, 0x1, UP0 ;  /* 0x0000000128047887 */ /* 0x000fc80008000000 */
[----:B------:R-:W-:-:S06]  /*12a0*/  UIADD3 UR4, UR40, -UR4, URZ ;  /* 0x8000000428047290 */ /* 0x000fcc000fffe03f */
[----:B--23--:R-:W-:Y:S01]  /*12b0*/  IMAD.U32 R0, RZ, RZ, UR4 ;  /* 0x00000004ff007e24 */ /* 0x00cfe2000f8e00ff */
[----:B------:R-:W-:Y:S05]  /*12c0*/  WARPSYNC.ALL ;  /* 0x0000000000007948 */ /* 0x000fea0003800000 */
[----:B------:R-:W-:Y:S01]  /*12d0*/  ISETP.GE.AND P1, PT, R0, 0x1, PT ;  /* 0x000000010000780c */ /* 0x000fe20003f26270 */
[----:B------:R-:W-:Y:S01]  /*12e0*/  UIADD3 UR4, UR42, 0x2a180, URZ ;  /* 0x0002a1802a047890 */ /* 0x000fe2000fffe03f */
[----:B------:R-:W-:Y:S01]  /*12f0*/  WARPGROUP.ARRIVE ;  /* 0x00000000000079c5 */ /* 0x000fe20000000000 */
[----:B------:R-:W-:Y:S01]  /*1300*/  UMOV UR9, 0x40000040 ;  /* 0x4000004000097882 */ /* 0x000fe20000000000 */
[----:B------:R-:W-:Y:S01]  /*1310*/  UMOV UR11, 0x40000040 ;  /* 0x40000040000b7882 */ /* 0x000fe20000000000 */
[----:B------:R-:W-:-:S04]  /*1320*/  USHF.R.U32.HI UR4, URZ, 0x4, UR4 ;  /* 0x000000043f047899 */ /* 0x000fc80008011604 */
[----:B------:R-:W-:Y:S02]  /*1330*/  ULOP3.LUT UR5, UR4, 0x3fff, URZ, 0xc0, !UPT ;  /* 0x00003fff04057892 */ /* 0x000fe4000f8ec03f */
[----:B------:R-:W-:Y:S02]  /*1340*/  ULOP3.LUT UR4, UR41, 0x10000, URZ, 0xfc, !UPT ;  /* 0x0001000029047892 */ /* 0x000fe4000f8efc3f */
[----:B------:R-:W-:Y:S02]  /*1350*/  ULOP3.LUT UR5, UR5, 0x10000, URZ, 0xfc, !UPT ;  /* 0x0001000005057892 */ /* 0x000fe4000f8efc3f */
[----:B------:R-:W-:Y:S02]  /*1360*/  UIMAD UR7, UR39, 0x600, UR4 ;  /* 0x00000600270778a4 */ /* 0x000fe4000f8e0204 */
[----:B------:R-:W-:Y:S02]  /*1370*/  ULEA UR6, UR39, UR5, 0x9 ;  /* 0x0000000527067291 */ /* 0x000fe4000f8e483f */
[----:B------:R-:W-:-:S03]  /*1380*/  UIADD3 UR12, UR7, 0x400, URZ ;  /* 0x00000400070c7890 */ /* 0x000fc6000fffe03f */
[----:B------:R-:W-:Y:S02]  /*1390*/  UMOV UR8, UR7 ;  /* 0x0000000700087c82 */ /* 0x000fe40008000000 */
[----:B------:R-:W-:Y:S02]  /*13a0*/  UMOV UR10, UR6 ;  /* 0x00000006000a7c82 */ /* 0x000fe40008000000 */
[----:B------:R-:W-:Y:S01]  /*13b0*/  HGMMA.64x64x16.F32.BF16 R56, gdesc[UR8], RZ, !UPT, gsb0 ;  /* 0x00e00000083879f0 */ /* 0x000fe2000c0018ff */
[----:B------:R-:W-:Y:S01]  /*13c0*/  UMOV UR8, UR12 ;  /* 0x0000000c00087c82 */ /* 0x000fe20008000000 */
[----:B------:R-:W-:Y:S01]  /*13d0*/  UMOV UR9, 0x40000040 ;  /* 0x4000004000097882 */ /* 0x000fe20000000000 */
[----:B------:R-:W-:Y:S01]  /*13e0*/  UIADD3 UR12, UR7, 0x402, URZ ;  /* 0x00000402070c7890 */ /* 0x000fe2000fffe03f */
[----:B------:R-:W-:Y:S02]  /*13f0*/  WARPGROUP.DEPBAR.LE gsb0, 0x0 ;  /* 0x00008000000079c5 */ /* 0x000fe40000010000 */
[----:B------:R-:W-:-:S06]  /*1400*/  WARPGROUP.ARRIVE ;  /* 0x00000000000079c5 */ /* 0x000fcc0000000000 */
[----:B------:R-:W-:Y:S01]  /*1410*/  HGMMA.64x64x16.F32.BF16 R24, gdesc[UR8], RZ, !UPT, gsb0 ;  /* 0x00e00000081879f0 */ /* 0x000fe2000c0018ff */
[----:B------:R-:W-:Y:S02]  /*1420*/  UIADD3 UR8, UR7, 0x2, URZ ;  /* 0x0000000207087890 */ /* 0x000fe4000fffe03f */
[----:B------:R-:W-:Y:S01]  /*1430*/  UIADD3 UR10, UR6, 0x2, URZ ;  /* 0x00000002060a7890 */ /* 0x000fe2000fffe03f */
[----:B------:R-:W-:Y:S01]  /*1440*/  UMOV UR9, 0x40000040 ;  /* 0x4000004000097882 */ /* 0x000fe20000000000 */
[----:B------:R-:W-:Y:S01]  /*1450*/  UMOV UR11, 0x40000040 ;  /* 0x40000040000b7882 */ /* 0x000fe20000000000 */
[----:B------:R-:W-:Y:S02]  /*1460*/  WARPGROUP.DEPBAR.LE gsb0, 0x0 ;  /* 0x00008000000079c5 */ /* 0x000fe40000010000 */
[----:B------:R-:W-:-:S06]  /*1470*/  WARPGROUP.ARRIVE ;  /* 0x00000000000079c5 */ /* 0x000fcc0000000000 */
[----:B------:R-:W-:Y:S01]  /*1480*/  HGMMA.64x64x16.F32.BF16 R56, gdesc[UR8], R56, gsb0 ;  /* 0x00e00000083879f0 */ /* 0x000fe20008001838 */
[----:B------:R-:W-:Y:S01]  /*1490*/  UMOV UR8, UR12 ;  /* 0x0000000c00087c82 */ /* 0x000fe20008000000 */
[----:B------:R-:W-:Y:S01]  /*14a0*/  UMOV UR9, 0x40000040 ;  /* 0x4000004000097882 */ /* 0x000fe20000000000 */
[----:B------:R-:W-:Y:S01]  /*14b0*/  UIADD3 UR12, UR7, 0x404, URZ ;  /* 0x00000404070c7890 */ /* 0x000fe2000fffe03f */
[----:B------:R-:W-:Y:S02]  /*14c0*/  WARPGROUP.DEPBAR.LE gsb0, 0x0 ;  /* 0x00008000000079c5 */ /* 0x000fe40000010000 */
[----:B------:R-:W-:-:S06]  /*14d0*/  WARPGROUP.ARRIVE ;  /* 0x00000000000079c5 */ /* 0x000fcc0000000000 */
[----:B------:R-:W-:Y:S01]  /*14e0*/  HGMMA.64x64x16.F32.BF16 R24, gdesc[UR8], R24, gsb0 ;  /* 0x00e00000081879f0 */ /* 0x000fe20008001818 */
        /* <DEDUP_REMOVED lines=9> */
[----:B------:R-:W-:Y:S02]  /*1580*/  WARPGROUP.DEPBAR.LE gsb0, 0x0 ;  /* 0x00008000000079c5 */ /* 0x000fe40000010000 */
[----:B------:R-:W-:-:S06]  /*1590*/  WARPGROUP.ARRIVE ;  /* 0x00000000000079c5 */ /* 0x000fcc0000000000 */
[----:B------:R-:W-:Y:S01]  /*15a0*/  HGMMA.64x64x16.F32.BF16 R24, gdesc[UR8], R24, gsb0 ;  /* 0x00e00000081879f0 */ /* 0x000fe20008001818 */
[----:B------:R-:W-:Y:S02]  /*15b0*/  UIADD3 UR8, UR7, 0x6, URZ ;  /* 0x0000000607087890 */ /* 0x000fe4000fffe03f */
[----:B------:R-:W-:Y:S01]  /*15c0*/  UIADD3 UR10, UR6, 0x6, URZ ;  /* 0x00000006060a7890 */ /* 0x000fe2000fffe03f */
[----:B------:R-:W-:Y:S01]  /*15d0*/  UMOV UR9, 0x40000040 ;  /* 0x4000004000097882 */ /* 0x000fe20000000000 */
[----:B------:R-:W-:Y:S01]  /*15e0*/  UMOV UR11, 0x40000040 ;  /* 0x40000040000b7882 */ /* 0x000fe20000000000 */
[----:B------:R-:W-:Y:S01]  /*15f0*/  UIADD3 UR7, UR7, 0x406, URZ ;  /* 0x0000040607077890 */ /* 0x000fe2000fffe03f */
[----:B------:R-:W-:Y:S02]  /*1600*/  WARPGROUP.DEPBAR.LE gsb0, 0x0 ;  /* 0x00008000000079c5 */ /* 0x000fe40000010000 */
[----:B------:R-:W-:-:S06]  /*1610*/  WARPGROUP.ARRIVE ;  /* 0x00000000000079c5 */ /* 0x000fcc0000000000 */
[----:B------:R-:W-:Y:S01]  /*1620*/  HGMMA.64x64x16.F32.BF16 R56, gdesc[UR8], R56, gsb0 ;  /* 0x00e00000083879f0 */ /* 0x000fe20008001838 */
[----:B------:R-:W-:Y:S01]  /*1630*/  UMOV UR8, UR7 ;  /* 0x0000000700087c82 */ /* 0x000fe20008000000 */
[----:B------:R-:W-:Y:S01]  /*1640*/  UMOV UR9, 0x40000040 ;  /* 0x4000004000097882 */ /* 0x000fe20000000000 */
[----:B------:R-:W-:Y:S02]  /*1650*/  WARPGROUP.DEPBAR.LE gsb0, 0x0 ;  /* 0x00008000000079c5 */ /* 0x000fe40000010000 */
[----:B------:R-:W-:-:S06]  /*1660*/  WARPGROUP.ARRIVE ;  /* 0x00000000000079c5 */ /* 0x000fcc0000000000 */
[----:B------:R-:W-:Y:S03]  /*1670*/  HGMMA.64x64x16.F32.BF16 R24, gdesc[UR8], R24, gsb0 ;  /* 0x00e00000081879f0 */ /* 0x000fe60008001818 */
[----:B------:R-:W-:Y:S02]  /*1680*/  WARPGROUP.DEPBAR.LE gsb0, 0x0 ;  /* 0x00008000000079c5 */ /* 0x000fe40000010000 */
[----:B------:R-:W-:Y:S05]  /*1690*/  @!P1 BRA `(.L_x_18) ;  /* 0x0000000400789947 */ /* 0x000fea0003800000 */
[----:B------:R-:W-:-:S04]  /*16a0*/  UIADD3 UR6, UR39, 0x1, URZ ;  /* 0x0000000127067890 */ /* 0x000fc8000fffe03f */
[----:B------:R-:W-:-:S04]  /*16b0*/  UISETP.NE.AND UP0, UPT, UR6, 0x7, UPT ;  /* 0x000000070600788c */ /* 0x000fc8000bf05270 */
[----:B------:R-:W-:Y:S02]  /*16c0*/  USEL UR7, URZ, 0x1, UP0 ;  /* 0x000000013f077887 */ /* 0x000fe40008000000 */
[----:B------:R-:W-:Y:S02]  /*16d0*/  USEL UR6, UR6, URZ, UP0 ;  /* 0x0000003f06067287 */ /* 0x000fe40008000000 */
[----:B------:R-:W-:-:S06]  /*16e0*/  ULOP3.LUT UR7, UR38, UR7, URZ, 0x3c, !UPT ;  /* 0x0000000726077292 */ /* 0x000fcc000f8e3c3f */
[----:B01----:R-:W-:Y:S01]  /*16f0*/  IMAD.U32 R5, RZ, RZ, UR7 ;  /* 0x00000007ff057e24 */ /* 0x003fe2000f8e00ff */
[----:B------:R-:W-:-:S06]  /*1700*/  UMOV UR7, UR39 ;  /* 0x0000002700077c82 */ /* 0x000fcc0008000000 */
.L_x_25:
[----:B01----:R-:W-:Y:S05]  /*1710*/  @!P0 BRA `(.L_x_19) ;  /* 0x0000000000048947 */ /* 0x003fea0003800000 */
[----:B------:R-:W-:Y:S01]  /*1720*/  BPT.TRAP 0x1 ;  /* 0x000000040000795c */ /* 0x000fe20000300000 */
.L_x_19:
[----:B------:R-:W0:Y:S01]  /*1730*/  S2UR UR9, SR_CgaCtaId ;  /* 0x00000000000979c3 */ /* 0x000e220000008800 */
[----:B------:R-:W-:Y:S01]  /*1740*/  UMOV UR8, 0x400 ;  /* 0x0000040000087882 */ /* 0x000fe20000000000 */
[----:B------:R-:W-:Y:S01]  /*1750*/  SHF.L.U32 R3, R5, 0x1f, RZ ;  /* 0x0000001f05037819 */ /* 0x000fe200000006ff */
[----:B0-----:R-:W-:-:S04]  /*1760*/  ULEA UR15, UR9, UR8, 0x18 ;  /* 0x00000008090f7291 */ /* 0x001fc8000f8ec03f */
[----:B------:R-:W-:-:S09]  /*1770*/  ULEA UR8, UR6, UR15, 0x3 ;  /* 0x0000000f06087291 */ /* 0x000fd2000f8e183f */
[----:B------:R0:W1:Y:S01]  /*1780*/  SYNCS.PHASECHK.TRANS64.TRYWAIT P1, [UR8], R3 ;  /* 0x00000003ff0075a7 */ /* 0x0000620008020148 */
[----:B------:R-:W-:Y:S05]  /*1790*/  @!P0 BRA `(.L_x_20) ;  /* 0x0000000000048947 */ /* 0x000fea0003800000 */
[----:B------:R-:W-:Y:S01]  /*17a0*/  BPT.TRAP 0x1 ;  /* 0x000000040000795c */ /* 0x000fe20000300000 */
.L_x_20:
[----:B-1----:R-:W-:Y:S05]  /*17b0*/  @P1 BRA `(.L_x_21) ;  /* 0x0000000000081947 */ /* 0x002fea0003800000 */
[----:B------:R-:W1:Y:S02]  /*17c0*/  SYNCS.PHASECHK.TRANS64.TRYWAIT P1, [UR8], R3 ;  /* 0x00000003ff0075a7 */ /* 0x000e640008020148 */
[----:B-1----:R-:W-:Y:S05]  /*17d0*/  @!P1 BRA `(.L_x_22) ;  /* 0x0000007400749947 */ /* 0x002fea0003800000 */
.L_x_21:
[----:B------:R-:W-:Y:S01]  /*17e0*/  ULEA UR12, UR6, UR5, 0x9 ;  /* 0x00000005060c7291 */ /* 0x000fe2000f8e483f */
[----:B------:R-:W-:Y:S01]  /*17f0*/  WARPGROUP.ARRIVE ;  /* 0x00000000000079c5 */ /* 0x000fe20000000000 */
[----:B------:R-:W-:Y:S01]  /*1800*/  UIMAD UR13, UR6, 0x600, UR4 ;  /* 0x00000600060d78a4 */ /* 0x000fe2000f8e0204 */
[----:B------:R-:W-:Y:S01]  /*1810*/  UMOV UR11, 0x40000040 ;  /* 0x40000040000b7882 */ /* 0x000fe20000000000 */
[----:B------:R-:W-:Y:S02]  /*1820*/  UMOV UR9, 0x40000040 ;  /* 0x4000004000097882 */ /* 0x000fe40000000000 */
[----:B------:R-:W-:Y:S01]  /*1830*/  UIADD3 UR14, UR13, 0x400, URZ ;  /* 0x000004000d0e7890 */ /* 0x000fe2000fffe03f */
[----:B------:R-:W-:Y:S02]  /*1840*/  UMOV UR10, UR12 ;  /* 0x0000000c000a7c82 */ /* 0x000fe40008000000 */
[----:B------:R-:W-:Y:S02]  /*1850*/  UMOV UR8, UR13 ;  /* 0x0000000d00087c82 */ /* 0x000fe40008000000 */
[----:B------:R-:W-:Y:S01]  /*1860*/  HGMMA.64x64x16.F32.BF16 R56, gdesc[UR8], R56, gsb0 ;  /* 0x00e00000083879f0 */ /* 0x000fe20008001838 */
[----:B------:R-:W-:Y:S01]  /*1870*/  UMOV UR9, 0x40000040 ;  /* 0x4000004000097882 */ /* 0x000fe20000000000 */
[----:B------:R-:W-:Y:S01]  /*1880*/  UMOV UR8, UR14 ;  /* 0x0000000e00087c82 */ /* 0x000fe20008000000 */
[----:B------:R-:W-:Y:S01]  /*1890*/  UIADD3 UR14, UR13, 0x402, URZ ;  /* 0x000004020d0e7890 */ /* 0x000fe2000fffe03f */
[----:B------:R-:W-:-:S02]  /*18a0*/  WARPGROUP.DEPBAR.LE gsb0, 0x0 ;  /* 0x00008000000079c5 */ /* 0x000fc40000010000 */
        /* <DEDUP_REMOVED lines=42> */
[----:B------:R-:W-:Y:S01]  /*1b50*/  BPT.TRAP 0x1 ;  /* 0x000000040000795c */ /* 0x000fe20000300000 */
.L_x_23:
[----:B------:R-:W-:Y:S01]  /*1b60*/  ULEA UR8, UR7, UR15, 0x3 ;  /* 0x0000000f07087291 */ /* 0x000fe2000f8e183f */
[----:B------:R-:W-:-:S03]  /*1b70*/  ISETP.GT.U32.AND P1, PT, R19, 0x1, PT ;  /* 0x000000011300780c */ /* 0x000fc60003f24070 */
[----:B------:R-:W-:-:S04]  /*1b80*/  UIADD3 UR8, UR8, 0x38, URZ ;  /* 0x0000003808087890 */ /* 0x000fc8000fffe03f */
[----:B------:R-:W-:-:S09]  /*1b90*/  UPRMT UR8, URZ, 0x654, UR8 ;  /* 0x000006543f087896 */ /* 0x000fd20008000008 */
[----:B------:R-:W-:Y:S01]  /*1ba0*/  SYNCS.ARRIVE.TRANS64.RED.A1T0 RZ, [UR8], RZ ;  /* 0x000000ffffff79a7 */ /* 0x000fe20008100408 */
[----:B------:R-:W-:Y:S05]  /*1bb0*/  @P1 BRA `(.L_x_24) ;  /* 0x0000000000041947 */ /* 0x000fea0003800000 */
[----:B------:R-:W-:Y:S01]  /*1bc0*/  BPT.TRAP 0x1 ;  /* 0x000000040000795c */ /* 0x000fe20000300000 */
.L_x_24:
[----:B------:R-:W-:Y:S01]  /*1bd0*/  UIADD3 UR6, UR6, 0x1, URZ ;  /* 0x0000000106067890 */ /* 0x000fe2000fffe03f */
[C---:B------:R-:W-:Y:S01]  /*1be0*/  ISETP.GT.AND P1, PT, R0.reuse, 0x1, PT ;  /* 0x000000010000780c */ /* 0x040fe20003f24270 */
[----:B------:R-:W-:Y:S01]  /*1bf0*/  UIADD3 UR7, UR7, 0x1, URZ ;  /* 0x0000000107077890 */ /* 0x000fe2000fffe03f */
[----:B------:R-:W-:Y:S01]  /*1c00*/  VIADD R0, R0, 0xffffffff ;  /* 0xffffffff00007836 */ /* 0x000fe20000000000 */
[----:B------:R-:W-:Y:S02]  /*1c10*/  UISETP.NE.AND UP0, UPT, UR6, 0x7, UPT ;  /* 0x000000070600788c */ /* 0x000fe4000bf05270 */
[----:B------:R-:W-:Y:S02]  /*1c20*/  UISETP.NE.AND UP1, UPT, UR7, 0x7, UPT ;  /* 0x000000070700788c */ /* 0x000fe4000bf25270 */
[----:B------:R-:W-:Y:S02]  /*1c30*/  USEL UR8, URZ, 0x1, UP0 ;  /* 0x000000013f087887 */ /* 0x000fe40008000000 */
[----:B------:R-:W-:-:S02]  /*1c40*/  USEL UR6, UR6, URZ, UP0 ;  /* 0x0000003f06067287 */ /* 0x000fc40008000000 */
[----:B------:R-:W-:Y:S02]  /*1c50*/  USEL UR7, UR7, URZ, UP1 ;  /* 0x0000003f07077287 */ /* 0x000fe40008800000 */
[----:B------:R-:W-:Y:S01]  /*1c60*/  LOP3.LUT R5, R5, UR8, RZ, 0x3c, !PT ;  /* 0x0000000805057c12 */ /* 0x000fe2000f8e3cff */
[----:B------:R-:W-:Y:S09]  /*1c70*/  @P1 BRA `(.L_x_25) ;  /* 0xfffffff800a41947 */ /* 0x000ff2000383ffff */
.L_x_18:
[----:B------:R-:W2:Y:S02]  /*1c80*/  LDC R0, c[0x0][0x28c] ;  /* 0x0000a300ff007b82 */ /* 0x000ea40000000800 */
[----:B--2---:R-:W-:-:S13]  /*1c90*/  ISETP.GE.AND P1, PT, R0, 0x1, PT ;  /* 0x000000010000780c */ /* 0x004fda0003f26270 */
[----:B------:R-:W-:Y:S05]  /*1ca0*/  @!P1 BRA `(.L_x_26) ;  /* 0x0000000000509947 */ /* 0x000fea0003800000 */
[----:B------:R-:W-:Y:S05]  /*1cb0*/  @!P0 BRA `(.L_x_27) ;  /* 0x0000000000048947 */ /* 0x000fea0003800000 */
[----:B------:R-:W-:Y:S01]  /*1cc0*/  BPT.TRAP 0x1 ;  /* 0x000000040000795c */ /* 0x000fe20000300000 */
.L_x_27:
[----:B------:R-:W-:Y:S01]  /*1cd0*/  UISETP.LT.AND UP0, UPT, UR40, 0x1, UPT ;  /* 0x000000012800788c */ /* 0x000fe2000bf01270 */
[----:B------:R-:W2:Y:S01]  /*1ce0*/  S2UR UR7, SR_CgaCtaId ;  /* 0x00000000000779c3 */ /* 0x000ea20000008800 */
[----:B------:R-:W-:Y:S02]  /*1cf0*/  ISETP.GT.U32.AND P0, PT, R19, 0x1, PT ;  /* 0x000000011300780c */ /* 0x000fe40003f04070 */
[----:B------:R-:W-:-:S04]  /*1d00*/  USEL UR6, UR40, 0x1, UP0 ;  /* 0x0000000128067887 */ /* 0x000fc80008000000 */
[----:B------:R-:W-:-:S04]  /*1d10*/  UIADD3 UR6, UR39, UR40, -UR6 ;  /* 0x0000002827067290 */ /* 0x000fc8000fffe806 */
[----:B------:R-:W-:-:S04]  /*1d20*/  UIMAD.WIDE.U32 UR4, UR6, 0x24924925, URZ ;  /* 0x24924925060478a5 */ /* 0x000fc8000f8e003f */
[----:B------:R-:W-:-:S04]  /*1d30*/  UIADD3 UR4, UR6, -UR5, URZ ;  /* 0x8000000506047290 */ /* 0x000fc8000fffe03f */
[----:B------:R-:W-:-:S03]  /*1d40*/  ULEA.HI UR4, UR4, UR5, URZ, 0x1f ;  /* 0x0000000504047291 */ /* 0x000fc6000f8ff83f */
[----:B------:R-:W-:Y:S01]  /*1d50*/  UMOV UR5, 0x400 ;  /* 0x0000040000057882 */ /* 0x000fe20000000000 */
[----:B------:R-:W-:Y:S02]  /*1d60*/  USHF.R.U32.HI UR4, URZ, 0x2, UR4 ;  /* 0x000000023f047899 */ /* 0x000fe40008011604 */
[----:B--2---:R-:W-:Y:S02]  /*1d70*/  ULEA UR5, UR7, UR5, 0x18 ;  /* 0x0000000507057291 */ /* 0x004fe4000f8ec03f */
[----:B------:R-:W-:-:S04]  /*1d80*/  UIMAD UR4, UR4, -0x7, UR6 ;  /* 0xfffffff9040478a4 */ /* 0x000fc8000f8e0206 */
[----:B------:R-:W-:-:S04]  /*1d90*/  ULEA UR4, UR4, UR5, 0x3 ;  /* 0x0000000504047291 */ /* 0x000fc8000f8e183f */
[----:B------:R-:W-:-:S04]  /*1da0*/  UIADD3 UR4, UR4, 0x38, URZ ;  /* 0x0000003804047890 */ /* 0x000fc8000fffe03f */
[----:B------:R-:W-:-:S09]  /*1db0*/  UPRMT UR4, URZ, 0x654, UR4 ;  /* 0x000006543f047896 */ /* 0x000fd20008000004 */
[----:B------:R-:W-:Y:S01]  /*1dc0*/  SYNCS.ARRIVE.TRANS64.RED.A1T0 RZ, [UR4], RZ ;  /* 0x000000ffffff79a7 */ /* 0x000fe20008100404 */
[----:B------:R-:W-:Y:S05]  /*1dd0*/  @P0 BRA `(.L_x_26) ;  /* 0x0000000000040947 */ /* 0x000fea0003800000 */
[----:B------:R-:W-:Y:S01]  /*1de0*/  BPT.TRAP 0x1 ;  /* 0x000000040000795c */ /* 0x000fe20000300000 */
.L_x_26:
[----:B------:R-:W2:Y:S01]  /*1df0*/  LDC R6, c[0x0][0x288] ;  /* 0x0000a200ff067b82 */ /* 0x000ea20000000800 */
[----:B------:R-:W-:Y:S01]  /*1e00*/  LOP3.LUT R0, R22, 0x1, RZ, 0xc0, !PT ;  /* 0x0000000116007812 */ /* 0x000fe200078ec0ff */
[----:B01----:R-:W-:Y:S01]  /*1e10*/  IMAD.SHL.U32 R5, R90, 0x40, RZ ;  /* 0x000000405a057824 */ /* 0x003fe200078e00ff */
[----:B------:R-:W-:Y:S01]  /*1e20*/  SHF.R.U32.HI R3, RZ, 0x2, R18 ;  /* 0x00000002ff037819 */ /* 0x000fe20000011612 */
[----:B------:R-:W-:Y:S01]  /*1e30*/  UIADD3 UR39, UR40, UR39, URZ ;  /* 0x0000002728277290 */ /* 0x000fe2000fffe03f */
[----:B------:R-:W-:Y:S01]  /*1e40*/  LOP3.LUT R4, R18, 0x60, RZ, 0xc0, !PT ;  /* 0x0000006012047812 */ /* 0x000fe200078ec0ff */
[----:B------:R-:W-:Y:S01]  /*1e50*/  IMAD.SHL.U32 R98, R0, 0x40, RZ ;  /* 0x0000004000627824 */ /* 0x000fe200078e00ff */
[----:B------:R-:W-:Y:S01]  /*1e60*/  LOP3.LUT R3, R3, 0x7, RZ, 0xc0, !PT ;  /* 0x0000000703037812 */ /* 0x000fe200078ec0ff */
[----:B------:R-:W-:Y:S01]  /*1e70*/  UISETP.GT.U32.AND UP0, UPT, UR39, 0x6, UPT ;  /* 0x000000062700788c */ /* 0x000fe2000bf04070 */
[----:B------:R-:W-:Y:S01]  /*1e80*/  SHF.R.U32.HI R4, RZ, 0x1, R4 ;  /* 0x00000001ff047819 */ /* 0x000fe20000011604 */
[----:B------:R-:W-:Y:S01]  /*1e90*/  UIMAD.WIDE.U32 UR4, UR39, 0x24924925, URZ ;  /* 0x24924925270478a5 */ /* 0x000fe2000f8e003f */
[--C-:B------:R-:W-:Y:S01]  /*1ea0*/  LOP3.LUT R98, R98, 0x40, R3.reuse, 0xe2, !PT ;  /* 0x0000004062627812 */ /* 0x100fe200078ee203 */
[----:B------:R-:W-:Y:S01]  /*1eb0*/  IMAD.SHL.U32 R8, R18, 0x2, RZ ;  /* 0x0000000212087824 */ /* 0x000fe200078e00ff */
[-C--:B------:R-:W-:Y:S01]  /*1ec0*/  IADD3 R3, RZ, -R4.reuse, -R3 ;  /* 0x80000004ff037210 */ /* 0x080fe20007ffe803 */
[----:B------:R-:W-:Y:S01]  /*1ed0*/  ULDC UR7, c[0x0][0x284] ;  /* 0x0000a10000077ab9 */ /* 0x000fe20000000800 */
[----:B------:R-:W-:Y:S01]  /*1ee0*/  LOP3.LUT R98, R98, R4, RZ, 0xfc, !PT ;  /* 0x0000000462627212 */ /* 0x000fe200078efcff */
[----:B------:R-:W-:Y:S01]  /*1ef0*/  UISETP.LT.U32.AND UP0, UPT, UR40, 0x7, UP0 ;  /* 0x000000072800788c */ /* 0x000fe20008701070 */
[----:B------:R-:W-:Y:S01]  /*1f00*/  SHF.R.S32.HI R21, RZ, 0x1f, R23 ;  /* 0x0000001fff157819 */ /* 0x000fe20000011417 */
[----:B------:R-:W-:Y:S01]  /*1f10*/  IMAD R3, R0, -0x40, R3 ;  /* 0xffffffc000037824 */ /* 0x000fe200078e0203 */
[----:B------:R-:W-:Y:S01]  /*1f20*/  LOP3.LUT R0, R18, 0x3, RZ, 0xc0, !PT ;  /* 0x0000000312007812 */ /* 0x000fe200078ec0ff */
[----:B------:R-:W-:Y:S01]  /*1f30*/  UIADD3 UR4, UR39, -UR5, URZ ;  /* 0x8000000527047290 */ /* 0x000fe2000fffe03f */
[C---:B------:R-:W-:Y:S01]  /*1f40*/  LOP3.LUT R8, R5.reuse, 0x6, R8, 0xf8, !PT ;  /* 0x0000000605087812 */ /* 0x040fe200078ef808 */
[----:B------:R-:W-:Y:S01]  /*1f50*/  UISETP.GE.U32.AND UP1, UPT, UR40, 0x7, UPT ;  /* 0x000000072800788c */ /* 0x000fe2000bf26070 */
[----:B------:R-:W-:Y:S01]  /*1f60*/  IMAD.MOV.U32 R99, RZ, RZ, RZ ;  /* 0x000000ffff637224 */ /* 0x000fe200078e00ff */
[----:B--2---:R-:W-:Y:S01]  /*1f70*/  ISETP.GE.AND P0, PT, R5, R6, PT ;  /* 0x000000060500720c */ /* 0x004fe20003f06270 */
[----:B------:R-:W-:Y:S01]  /*1f80*/  IMAD R4, R0, -0x2, R6 ;  /* 0xfffffffe00047824 */ /* 0x000fe200078e0206 */
[----:B------:R-:W-:Y:S01]  /*1f90*/  ULDC.64 UR8, c[0x0][0x5d0] ;  /* 0x0001740000087ab9 */ /* 0x000fe20000000a00 */
[----:B------:R-:W-:Y:S01]  /*1fa0*/  IMAD R0, R91, 0xc0, RZ ;  /* 0x000000c05b007824 */ /* 0x000fe200078e02ff */
[----:B------:R-:W-:Y:S01]  /*1fb0*/  USEL UR6, URZ, 0x1, !UP0 ;  /* 0x000000013f067887 */ /* 0x000fe2000c000000 */
[----:B------:R-:W-:Y:S01]  /*1fc0*/  IMAD R6, R21, UR8, RZ ;  /* 0x0000000815067c24 */ /* 0x000fe2000f8e02ff */
[----:B------:R-:W-:Y:S01]  /*1fd0*/  ULEA.HI UR4, UR4, UR5, URZ, 0x1f ;  /* 0x0000000504047291 */ /* 0x000fe2000f8ff83f */
[----:B------:R-:W-:Y:S01]  /*1fe0*/  SHF.R.S32.HI R9, RZ, 0x1f, R8 ;  /* 0x0000001fff097819 */ /* 0x000fe20000011408 */
[----:B------:R-:W-:Y:S01]  /*1ff0*/  ULOP3.LUT UR38, UR38, UR6, URZ, 0x3c, !UPT ;  /* 0x0000000626267292 */ /* 0x000fe2000f8e3c3f */
[C---:B------:R-:W-:Y:S01]  /*2000*/  ISETP.GE.OR P0, PT, R0.reuse, UR7, P0 ;  /* 0x0000000700007c0c */ /* 0x040fe20008706670 */
[----:B------:R-:W-:Y:S01]  /*2010*/  USHF.R.U32.HI UR4, URZ, 0x2, UR4 ;  /* 0x000000023f047899 */ /* 0x000fe20008011604 */
[C---:B------:R-:W-:Y:S01]  /*2020*/  IMAD R11, R23.reuse, UR9, R6 ;  /* 0x00000009170b7c24 */ /* 0x040fe2000f8e0206 */
[----:B------:R-:W-:Y:S01]  /*2030*/  IADD3 R3, -R0, UR7, R3 ;  /* 0x0000000700037c10 */ /* 0x000fe2000fffe103 */
[----:B------:R-:W-:Y:S01]  /*2040*/  IMAD.WIDE.U32 R6, R23, UR8, R8 ;  /* 0x0000000817067c25 */ /* 0x000fe2000f8e0008 */
[----:B------:R-:W-:-:S02]  /*2050*/  @UP1 ULOP3.LUT UR38, UR38, 0x1, UR4, 0x78, !UPT ;  /* 0x0000000126261892 */ /* 0x000fc4000f8e7804 */
[----:B------:R-:W-:Y:S01]  /*2060*/  UIMAD UR39, UR4, -0x7, UR39 ;  /* 0xfffffff9042778a4 */ /* 0x000fe2000f8e0227 */
[----:B------:R-:W-:Y:S02]  /*2070*/  IMAD.IADD R7, R7, 0x1, R11 ;  /* 0x0000000107077824 */ /* 0x000fe400078e020b */
[----:B------:R-:W-:-:S04]  /*2080*/  IMAD.WIDE R98, R91, 0xc0, R98 ;  /* 0x000000c05b627825 */ /* 0x000fc800078e0262 */
[----:B------:R-:W-:Y:S02]  /*2090*/  IMAD.IADD R4, R4, 0x1, -R5 ;  /* 0x0000000104047824 */ /* 0x000fe400078e0a05 */
[----:B------:R-:W-:Y:S01]  /*20a0*/  IMAD.MOV.U32 R0, RZ, RZ, -0x1 ;  /* 0xffffffffff007424 */ /* 0x000fe200078e00ff */
[----:B------:R-:W-:Y:S06]  /*20b0*/  @P0 BRA `(.L_x_28) ;  /* 0x0000004c007c0947 */ /* 0x000fec0003800000 */
[----:B------:R-:W0:Y:S01]  /*20c0*/  LDC.64 R12, c[0x0][0x5c8] ;  /* 0x00017200ff0c7b82 */ /* 0x000e220000000a00 */
[----:B-----5:R-:W-:Y:S01]  /*20d0*/  FSETP.NEU.AND P1, PT, R89, RZ, PT ;  /* 0x000000ff5900720b */ /* 0x020fe20003f2d000 */
[----:B------:R-:W-:Y:S01]  /*20e0*/  BSSY B0, `(.L_x_28) ;  /* 0x00004dc000007945 */ /* 0x000fe20003800000 */
[----:B------:R-:W-:-:S04]  /*20f0*/  ISETP.GT.AND P6, PT, R4, RZ, PT ;  /* 0x000000ff0400720c */ /* 0x000fc80003fc4270 */
[----:B------:R-:W-:Y:S01]  /*2100*/  ISETP.GT.AND P0, PT, R3, RZ, P6 ;  /* 0x000000ff0300720c */ /* 0x000fe20003704270 */
[-C--:B0-----:R-:W-:Y:S02]  /*2110*/  IMAD R5, R99, R12.reuse, RZ ;  /* 0x0000000c63057224 */ /* 0x081fe400078e02ff */
[----:B------:R-:W-:-:S04]  /*2120*/  IMAD.WIDE.U32 R104, R98, R12, R6 ;  /* 0x0000000c62687225 */ /* 0x000fc800078e0006 */
[----:B------:R-:W-:-:S04]  /*2130*/  IMAD R5, R98, R13, R5 ;  /* 0x0000000d62057224 */ /* 0x000fc800078e0205 */
[----:B------:R-:W-:Y:S01]  /*2140*/  IMAD.IADD R93, R105, 0x1, R5 ;  /* 0x00000001695d7824 */ /* 0x000fe200078e0205 */
[----:B------:R-:W-:Y:S06]  /*2150*/  @!P1 BRA `(.L_x_29) ;  /* 0x0000003400789947 */ /* 0x000fec0003800000 */
[----:B------:R-:W0:Y:S01]  /*2160*/  LDC.64 R14, c[0x0][0x5b8] ;  /* 0x00016e00ff0e7b82 */ /* 0x000e220000000a00 */
[----:B------:R-:W-:-:S07]  /*2170*/  ULDC.64 UR4, c[0x0][0x5c0] ;  /* 0x0001700000047ab9 */ /* 0x000fce0000000a00 */
[----:B------:R-:W1:Y:S08]  /*2180*/  LDC.64 R94, c[0x0][0x5b0] ;  /* 0x00016c00ff5e7b82 */ /* 0x000e700000000a00 */
[----:B------:R-:W2:Y:S01]  /*2190*/  LDC.64 R10, c[0x0][0x5a8] ;  /* 0x00016a00ff0a7b82 */ /* 0x000ea20000000a00 */
[-C--:B0-----:R-:W-:Y:S02]  /*21a0*/  IMAD R6, R21, R14.reuse, RZ ;  /* 0x0000000e15067224 */ /* 0x081fe400078e02ff */
[----:B------:R-:W-:-:S04]  /*21b0*/  IMAD.WIDE.U32 R20, R23, R14, R8 ;  /* 0x0000000e17147225 */ /* 0x000fc800078e0008 */
[----:B------:R-:W-:Y:S02]  /*21c0*/  IMAD R103, R23, R15, R6 ;  /* 0x0000000f17677224 */ /* 0x000fe400078e0206 */
[-C--:B-1----:R-:W-:Y:S02]  /*21d0*/  IMAD R5, R99, R94.reuse, RZ ;  /* 0x0000005e63057224 */ /* 0x082fe400078e02ff */
[----:B------:R-:W-:Y:S02]  /*21e0*/  IMAD.IADD R91, R21, 0x1, R103 ;  /* 0x00000001155b7824 */ /* 0x000fe400078e0267 */
[----:B------:R-:W-:Y:S02]  /*21f0*/  IMAD.MOV.U32 R90, RZ, RZ, R20 ;  /* 0x000000ffff5a7224 */ /* 0x000fe400078e0014 */
[C---:B------:R-:W-:Y:S02]  /*2200*/  IMAD R109, R98.reuse, R95, R5 ;  /* 0x0000005f626d7224 */ /* 0x040fe400078e0205 */
[----:B------:R-:W-:-:S04]  /*2210*/  IMAD.WIDE.U32 R6, R98, R94, R90 ;  /* 0x0000005e62067225 */ /* 0x000fc800078e005a */
[----:B------:R-:W-:Y:S01]  /*2220*/  IMAD.IADD R5, R7, 0x1, R109 ;  /* 0x0000000107057824 */ /* 0x000fe200078e026d */
[----:B--2---:R-:W-:-:S04]  /*2230*/  LEA R96, P1, R6, R10, 0x1 ;  /* 0x0000000a06607211 */ /* 0x004fc800078208ff */
[----:B------:R-:W-:-:S05]  /*2240*/  LEA.HI.X R97, R6, R11, R5, 0x1, P1 ;  /* 0x0000000b06617211 */ /* 0x000fca00008f0c05 */
[----:B------:R-:W2:Y:S01]  /*2250*/  @P0 LDG.E.LTC128B.U16 R5, desc[UR36][R96.64] ;  /* 0x0000002460050981 */ /* 0x000ea2000c1e1520 */
[----:B------:R-:W-:Y:S01]  /*2260*/  ISETP.GT.AND P4, PT, R4, 0x1, PT ;  /* 0x000000010400780c */ /* 0x000fe20003f84270 */
[----:B------:R-:W-:Y:S01]  /*2270*/  IMAD.WIDE.U32 R6, R98, R94, R8 ;  /* 0x0000005e62067225 */ /* 0x000fe200078e0008 */
[----:B------:R-:W-:Y:S02]  /*2280*/  BSSY B1, `(.L_x_30) ;  /* 0x0000013000017945 */ /* 0x000fe40003800000 */
[----:B------:R-:W-:Y:S01]  /*2290*/  P2R R107, PR, RZ, 0x10 ;  /* 0x00000010ff6b7803 */ /* 0x000fe20000000000 */
[----:B------:R-:W-:Y:S02]  /*22a0*/  IMAD.IADD R7, R109, 0x1, R7 ;  /* 0x000000016d077824 */ /* 0x000fe400078e0207 */
[----:B------:R-:W-:-:S04]  /*22b0*/  IMAD.WIDE.U32 R100, R23, R14, R6 ;  /* 0x0000000e17647225 */ /* 0x000fc800078e0006 */
[----:B------:R-:W-:Y:S01]  /*22c0*/  IMAD.IADD R7, R103, 0x1, R101 ;  /* 0x0000000167077824 */ /* 0x000fe200078e0265 */
[----:B------:R-:W-:Y:S02]  /*22d0*/  LEA R6, P2, R100, R10, 0x1 ;  /* 0x0000000a64067211 */ /* 0x000fe400078408ff */
[----:B------:R-:W-:Y:S02]  /*22e0*/  SHF.L.U64.HI R101, R94, 0x3, R95 ;  /* 0x000000035e657819 */ /* 0x000fe4000001025f */
[----:B------:R-:W-:Y:S01]  /*22f0*/  LEA.HI.X R7, R100, R11, R7, 0x1, P2 ;  /* 0x0000000b64077211 */ /* 0x000fe200010f0c07 */
[----:B------:R-:W-:Y:S02]  /*2300*/  IMAD.SHL.U32 R100, R94, 0x8, RZ ;  /* 0x000000085e647824 */ /* 0x000fe400078e00ff */
[----:B--2---:R-:W-:-:S04]  /*2310*/  IMAD.U32 R92, R5, 0x10000, RZ ;  /* 0x00010000055c7824 */ /* 0x004fc800078e00ff */
[----:B------:R-:W-:Y:S01]  /*2320*/  FMUL R15, R92, R89 ;  /* 0x000000595c0f7220 */ /* 0x000fe20000400000 */
[----:B------:R-:W-:-:S03]  /*2330*/  LEA R92, P1, R104, UR4, 0x1 ;  /* 0x00000004685c7c11 */ /* 0x000fc6000f8208ff */
[----:B------:R-:W-:Y:S01]  /*2340*/  FFMA R15, R56, R88, R15 ;  /* 0x00000058380f7223 */ /* 0x000fe2000000000f */
[----:B------:R-:W-:Y:S02]  /*2350*/  LEA.HI.X R93, R104, UR5, R93, 0x1, P1 ;  /* 0x00000005685d7c11 */ /* 0x000fe400088f0c5d */
[----:B------:R-:W-:Y:S02]  /*2360*/  ISETP.GT.AND P1, PT, R3, RZ, P4 ;  /* 0x000000ff0300720c */ /* 0x000fe40002724270 */
[----:B------:R-:W-:-:S05]  /*2370*/  F2FP.BF16.F32.PACK_AB R15, RZ, R15 ;  /* 0x0000000fff0f723e */ /* 0x000fca00000010ff */
[----:B------:R0:W-:Y:S06]  /*2380*/  @P0 STG.E.U16 desc[UR36][R92.64], R15 ;  /* 0x0000000f5c000986 */ /* 0x0001ec000c101524 */
[----:B------:R-:W-:Y:S05]  /*2390*/  @!P1 BRA `(.L_x_31) ;  /* 0x0000000000049947 */ /* 0x000fea0003800000 */
[----:B------:R1:W5:Y:S02]  /*23a0*/  LDG.E.LTC128B.U16 R5, desc[UR36][R6.64+0x2] ;  /* 0x0000022406057981 */ /* 0x000364000c1e1520 */
.L_x_31:
[----:B------:R-:W-:Y:S05]  /*23b0*/  BSYNC B1 ;  /* 0x0000000000017941 */ /* 0x000fea0003800000 */
.L_x_30:
[----:B------:R-:W-:Y:S01]  /*23c0*/  IMAD.WIDE.U32 R104, R98, R94, R100 ;  /* 0x0000005e62687225 */ /* 0x000fe200078e0064 */
[----:B------:R-:W-:-:S03]  /*23d0*/  ISETP.GT.AND P0, PT, R3, 0x8, P6 ;  /* 0x000000080300780c */ /* 0x000fc60003704270 */
[----:B-----5:R-:W-:Y:S01]  /*23e0*/  IMAD.U32 R56, R5, 0x10000, RZ ;  /* 0x0001000005387824 */ /* 0x020fe200078e00ff */
[----:B0-----:R-:W-:Y:S01]  /*23f0*/  IADD3 R15, P2, R20, R104, RZ ;  /* 0x00000068140f7210 */ /* 0x001fe20007f5e0ff */
[----:B------:R-:W-:Y:S02]  /*2400*/  IMAD.IADD R109, R109, 0x1, R105 ;  /* 0x000000016d6d7824 */ /* 0x000fe400078e0269 */
[----:B------:R-:W-:Y:S02]  /*2410*/  FMUL R56, R56, R89 ;  /* 0x0000005938387220 */ /* 0x000fe40000400000 */
[----:B------:R-:W-:Y:S02]  /*2420*/  IMAD.X R96, R109, 0x1, R91, P2 ;  /* 0x000000016d607824 */ /* 0x000fe400010e065b */
[----:B------:R-:W-:Y:S01]  /*2430*/  FFMA R57, R57, R88, R56 ;  /* 0x0000005839397223 */ /* 0x000fe20000000038 */
[----:B------:R-:W-:-:S04]  /*2440*/  LEA R56, P2, R15, R10, 0x1 ;  /* 0x0000000a0f387211 */ /* 0x000fc800078408ff */
[----:B------:R-:W-:Y:S02]  /*2450*/  F2FP.BF16.F32.PACK_AB R97, RZ, R57 ;  /* 0x00000039ff61723e */ /* 0x000fe400000010ff */
[----:B------:R-:W-:Y:S02]  /*2460*/  LEA.HI.X R57, R15, R11, R96, 0x1, P2 ;  /* 0x0000000b0f397211 */ /* 0x000fe400010f0c60 */
[----:B------:R-:W-:Y:S01]  /*2470*/  PRMT R15, R5, 0x7610, R15 ;  /* 0x00007610050f7816 */ /* 0x000fe2000000000f */
[----:B------:R0:W-:Y:S05]  /*2480*/  @P1 STG.E.U16 desc[UR36][R92.64+0x2], R97 ;  /* 0x000002615c001986 */ /* 0x0001ea000c101524 */
[----:B------:R2:W3:Y:S01]  /*2490*/  @P0 LDG.E.LTC128B.U16 R15, desc[UR36][R56.64] ;  /* 0x00000024380f0981 */ /* 0x0004e2000c1e1520 */
[----:B------:R-:W-:Y:S01]  /*24a0*/  IADD3 R104, P1, R8, R104, RZ ;  /* 0x0000006808687210 */ /* 0x000fe20007f3e0ff */
[----:B------:R-:W-:Y:S01]  /*24b0*/  BSSY B1, `(.L_x_32) ;  /* 0x0000012000017945 */ /* 0x000fe20003800000 */
[----:B------:R-:W-:-:S03]  /*24c0*/  SHF.L.U64.HI R111, R12, 0x4, R13 ;  /* 0x000000040c6f7819 */ /* 0x000fc6000001020d */
[----:B------:R-:W-:Y:S01]  /*24d0*/  IMAD.X R105, R9, 0x1, R109, P1 ;  /* 0x0000000109697824 */ /* 0x000fe200008e066d */
[----:B------:R-:W-:Y:S01]  /*24e0*/  ISETP.GT.AND P1, PT, R3, 0x8, P4 ;  /* 0x000000080300780c */ /* 0x000fe20002724270 */
[----:B------:R-:W-:Y:S02]  /*24f0*/  IMAD.SHL.U32 R109, R12, 0x10, RZ ;  /* 0x000000100c6d7824 */ /* 0x000fe400078e00ff */
[----:B------:R-:W-:-:S03]  /*2500*/  IMAD.WIDE.U32 R104, R23, R14, R104 ;  /* 0x0000000e17687225 */ /* 0x000fc600078e0068 */
[----:B--2---:R-:W-:Y:S02]  /*2510*/  LEA R56, P3, R104, R10, 0x1 ;  /* 0x0000000a68387211 */ /* 0x004fe400078608ff */
[----:B---3--:R-:W-:-:S05]  /*2520*/  SHF.L.U32 R96, R15, 0x10, RZ ;  /* 0x000000100f607819 */ /* 0x008fca00000006ff */
[----:B------:R-:W-:Y:S01]  /*2530*/  FMUL R5, R96, R89 ;  /* 0x0000005960057220 */ /* 0x000fe20000400000 */
[----:B------:R-:W-:-:S03]  /*2540*/  IADD3 R96, P2, R109, R92, RZ ;  /* 0x0000005c6d607210 */ /* 0x000fc60007f5e0ff */
[----:B------:R-:W-:Y:S01]  /*2550*/  FFMA R5, R58, R88, R5 ;  /* 0x000000583a057223 */ /* 0x000fe20000000005 */
[----:B------:R-:W-:Y:S02]  /*2560*/  IMAD.IADD R58, R103, 0x1, R105 ;  /* 0x00000001673a7824 */ /* 0x000fe400078e0269 */
[----:B0-----:R-:W-:Y:S02]  /*2570*/  IMAD.X R97, R111, 0x1, R93, P2 ;  /* 0x000000016f617824 */ /* 0x001fe400010e065d */
[----:B------:R-:W-:Y:S02]  /*2580*/  F2FP.BF16.F32.PACK_AB R5, RZ, R5 ;  /* 0x00000005ff05723e */ /* 0x000fe400000010ff */
[----:B------:R-:W-:-:S03]  /*2590*/  LEA.HI.X R57, R104, R11, R58, 0x1, P3 ;  /* 0x0000000b68397211 */ /* 0x000fc600018f0c3a */
[----:B------:R0:W-:Y:S01]  /*25a0*/  @P0 STG.E.U16 desc[UR36][R96.64], R5 ;  /* 0x0000000560000986 */ /* 0x0001e2000c101524 */
[----:B------:R-:W-:Y:S05]  /*25b0*/  @!P1 BRA `(.L_x_33) ;  /* 0x0000000000049947 */ /* 0x000fea0003800000 */
[----:B------:R2:W5:Y:S02]  /*25c0*/  LDG.E.LTC128B.U16 R15, desc[UR36][R56.64+0x2] ;  /* 0x00000224380f7981 */ /* 0x000564000c1e1520 */
.L_x_33:
[----:B------:R-:W-:Y:S05]  /*25d0*/  BSYNC B1 ;  /* 0x0000000000017941 */ /* 0x000fea0003800000 */
.L_x_32:
[C---:B-----5:R-:W-:Y:S01]  /*25e0*/  IMAD.U32 R58, R15.reuse, 0x10000, RZ ;  /* 0x000100000f3a7824 */ /* 0x060fe200078e00ff */
[----:B------:R-:W-:Y:S01]  /*25f0*/  ISETP.GT.AND P4, PT, R4, 0x8, PT ;  /* 0x000000080400780c */ /* 0x000fe20003f84270 */
[----:B------:R-:W-:Y:S01]  /*2600*/  BSSY B1, `(.L_x_34) ;  /* 0x000000d000017945 */ /* 0x000fe20003800000 */
[----:B------:R-:W-:Y:S01]  /*2610*/  PRMT R104, R15, 0x7610, R104 ;  /* 0x000076100f687816 */ /* 0x000fe20000000068 */
[----:B------:R-:W-:Y:S01]  /*2620*/  FMUL R58, R58, R89 ;  /* 0x000000593a3a7220 */ /* 0x000fe20000400000 */
[----:B------:R-:W-:Y:S02]  /*2630*/  ISETP.GT.AND P0, PT, R3, RZ, P4 ;  /* 0x000000ff0300720c */ /* 0x000fe40002704270 */
[----:B------:R-:W-:Y:S01]  /*2640*/  P2R R108, PR, RZ, 0x10 ;  /* 0x00000010ff6c7803 */ /* 0x000fe20000000000 */
[----:B------:R-:W-:Y:S01]  /*2650*/  FFMA R58, R59, R88, R58 ;  /* 0x000000583b3a7223 */ /* 0x000fe2000000003a */
[----:B------:R-:W-:-:S04]  /*2660*/  IMAD.MOV.U32 R59, RZ, RZ, R97 ;  /* 0x000000ffff3b7224 */ /* 0x000fc800078e0061 */
[----:B------:R-:W-:-:S04]  /*2670*/  F2FP.BF16.F32.PACK_AB R58, RZ, R58 ;  /* 0x0000003aff3a723e */ /* 0x000fc800000010ff */
[----:B0-----:R-:W-:Y:S01]  /*2680*/  PRMT R5, R58, 0x7610, R5 ;  /* 0x000076103a057816 */ /* 0x001fe20000000005 */
[----:B------:R-:W-:-:S05]  /*2690*/  IMAD.MOV.U32 R58, RZ, RZ, R96 ;  /* 0x000000ffff3a7224 */ /* 0x000fca00078e0060 */
[----:B------:R0:W-:Y:S01]  /*26a0*/  @P1 STG.E.U16 desc[UR36][R58.64+0x2], R5 ;  /* 0x000002053a001986 */ /* 0x0001e2000c101524 */
[----:B------:R-:W-:Y:S05]  /*26b0*/  @!P0 BRA `(.L_x_35) ;  /* 0x0000000000048947 */ /* 0x000fea0003800000 */
[----:B------:R3:W5:Y:S02]  /*26c0*/  LDG.E.LTC128B.U16 R104, desc[UR36][R6.64+0x10] ;  /* 0x0000102406687981 */ /* 0x000764000c1e1520 */
.L_x_35:
[----:B------:R-:W-:Y:S05]  /*26d0*/  BSYNC B1 ;  /* 0x0000000000017941 */ /* 0x000fea0003800000 */
.L_x_34:
[----:B-----5:R-:W-:Y:S01]  /*26e0*/  IMAD.U32 R106, R104, 0x10000, RZ ;  /* 0x00010000686a7824 */ /* 0x020fe200078e00ff */
[C---:B------:R-:W-:Y:S01]  /*26f0*/  SHF.L.U64.HI R15, R12.reuse, 0x8, R13 ;  /* 0x000000080c0f7819 */ /* 0x040fe2000001020d */
[----:B0-----:R-:W-:Y:S01]  /*2700*/  IMAD.SHL.U32 R5, R12, 0x100, RZ ;  /* 0x000001000c057824 */ /* 0x001fe200078e00ff */
[----:B------:R-:W-:Y:S01]  /*2710*/  ISETP.GT.AND P3, PT, R4, 0x9, PT ;  /* 0x000000090400780c */ /* 0x000fe20003f64270 */
[----:B------:R-:W-:Y:S01]  /*2720*/  FMUL R105, R106, R89 ;  /* 0x000000596a697220 */ /* 0x000fe20000400000 */
[----:B------:R-:W-:Y:S02]  /*2730*/  BSSY B1, `(.L_x_36) ;  /* 0x000000a000017945 */ /* 0x000fe40003800000 */
[----:B------:R-:W-:Y:S01]  /*2740*/  IADD3 R12, P1, P2, R5, R92, R109 ;  /* 0x0000005c050c7210 */ /* 0x000fe20007a3e06d */
[----:B------:R-:W-:-:S03]  /*2750*/  FFMA R105, R60, R88, R105 ;  /* 0x000000583c697223 */ /* 0x000fc60000000069 */
[----:B------:R-:W-:Y:S02]  /*2760*/  IADD3.X R13, R15, R93, R111, P1, P2 ;  /* 0x0000005d0f0d7210 */ /* 0x000fe40000fe446f */
[----:B------:R-:W-:Y:S02]  /*2770*/  F2FP.BF16.F32.PACK_AB R60, RZ, R105 ;  /* 0x00000069ff3c723e */ /* 0x000fe400000010ff */
[----:B------:R-:W-:Y:S02]  /*2780*/  ISETP.GT.AND P1, PT, R3, RZ, P3 ;  /* 0x000000ff0300720c */ /* 0x000fe40001f24270 */
[----:B------:R-:W-:Y:S01]  /*2790*/  P2R R105, PR, RZ, 0x8 ;  /* 0x00000008ff697803 */ /* 0x000fe20000000000 */
[----:B------:R0:W-:Y:S10]  /*27a0*/  @P0 STG.E.U16 desc[UR36][R92.64+0x10], R60 ;  /* 0x0000103c5c000986 */ /* 0x0001f4000c101524 */
[----:B------:R-:W-:Y:S05]  /*27b0*/  @!P1 BRA `(.L_x_37) ;  /* 0x0000000000049947 */ /* 0x000fea0003800000 */
[----:B------:R4:W5:Y:S02]  /*27c0*/  LDG.E.LTC128B.U16 R104, desc[UR36][R6.64+0x12] ;  /* 0x0000122406687981 */ /* 0x000964000c1e1520 */
.L_x_37:
[----:B------:R-:W-:Y:S05]  /*27d0*/  BSYNC B1 ;  /* 0x0000000000017941 */ /* 0x000fea0003800000 */
.L_x_36:
[----:B0----5:R-:W-:Y:S01]  /*27e0*/  IMAD.U32 R60, R104, 0x10000, RZ ;  /* 0x00010000683c7824 */ /* 0x021fe200078e00ff */
[----:B------:R-:W-:Y:S01]  /*27f0*/  ISETP.GT.AND P0, PT, R3, 0x8, P4 ;  /* 0x000000080300780c */ /* 0x000fe20002704270 */
[----:B------:R-:W-:Y:S02]  /*2800*/  BSSY B1, `(.L_x_38) ;  /* 0x000000a000017945 */ /* 0x000fe40003800000 */
[----:B------:R-:W-:-:S04]  /*2810*/  FMUL R60, R60, R89 ;  /* 0x000000593c3c7220 */ /* 0x000fc80000400000 */
[----:B------:R-:W-:Y:S01]  /*2820*/  FFMA R60, R61, R88, R60 ;  /* 0x000000583d3c7223 */ /* 0x000fe2000000003c */
[----:B------:R-:W-:-:S04]  /*2830*/  @P1 IMAD.MOV.U32 R61, RZ, RZ, R93 ;  /* 0x000000ffff3d1224 */ /* 0x000fc800078e005d */
[----:B------:R-:W-:-:S04]  /*2840*/  F2FP.BF16.F32.PACK_AB R60, RZ, R60 ;  /* 0x0000003cff3c723e */ /* 0x000fc800000010ff */
[----:B------:R-:W-:Y:S01]  /*2850*/  PRMT R106, R60, 0x7610, R106 ;  /* 0x000076103c6a7816 */ /* 0x000fe2000000006a */
[----:B------:R-:W-:-:S05]  /*2860*/  @P1 IMAD.MOV.U32 R60, RZ, RZ, R92 ;  /* 0x000000ffff3c1224 */ /* 0x000fca00078e005c */
[----:B------:R0:W-:Y:S01]  /*2870*/  @P1 STG.E.U16 desc[UR36][R60.64+0x12], R106 ;  /* 0x0000126a3c001986 */ /* 0x0001e2000c101524 */
[----:B------:R-:W-:Y:S05]  /*2880*/  @!P0 BRA `(.L_x_39) ;  /* 0x0000000000048947 */ /* 0x000fea0003800000 */
[----:B------:R0:W5:Y:S02]  /*2890*/  LDG.E.LTC128B.U16 R104, desc[UR36][R56.64+0x10] ;  /* 0x0000102438687981 */ /* 0x000164000c1e1520 */
.L_x_39:
[----:B------:R-:W-:Y:S05]  /*28a0*/  BSYNC B1 ;  /* 0x0000000000017941 */ /* 0x000fea0003800000 */
.L_x_38:
[----:B0----5:R-:W-:Y:S01]  /*28b0*/  IMAD.U32 R60, R104, 0x10000, RZ ;  /* 0x00010000683c7824 */ /* 0x021fe200078e00ff */
[----:B------:R-:W-:Y:S01]  /*28c0*/  ISETP.GT.AND P1, PT, R3, 0x8, P3 ;  /* 0x000000080300780c */ /* 0x000fe20001f24270 */
[----:B------:R-:W-:Y:S02]  /*28d0*/  BSSY B1, `(.L_x_40) ;  /* 0x0000007000017945 */ /* 0x000fe40003800000 */
[----:B------:R-:W-:-:S04]  /*28e0*/  FMUL R61, R60, R89 ;  /* 0x000000593c3d7220 */ /* 0x000fc80000400000 */
[----:B------:R-:W-:-:S05]  /*28f0*/  FFMA R61, R62, R88, R61 ;  /* 0x000000583e3d7223 */ /* 0x000fca000000003d */
[----:B------:R-:W-:-:S05]  /*2900*/  F2FP.BF16.F32.PACK_AB R61, RZ, R61 ;  /* 0x0000003dff3d723e */ /* 0x000fca00000010ff */
[----:B------:R0:W-:Y:S01]  /*2910*/  @P0 STG.E.U16 desc[UR36][R58.64+0x10], R61 ;  /* 0x0000103d3a000986 */ /* 0x0001e2000c101524 */
[----:B------:R-:W-:Y:S05]  /*2920*/  @!P1 BRA `(.L_x_41) ;  /* 0x0000000000049947 */ /* 0x000fea0003800000 */
[----:B------:R0:W5:Y:S02]  /*2930*/  LDG.E.LTC128B.U16 R104, desc[UR36][R56.64+0x12] ;  /* 0x0000122438687981 */ /* 0x000164000c1e1520 */
.L_x_41:
[----:B------:R-:W-:Y:S05]  /*2940*/  BSYNC B1 ;  /* 0x0000000000017941 */ /* 0x000fea0003800000 */
.L_x_40:
[----:B-----5:R-:W-:Y:S01]  /*2950*/  IMAD.U32 R60, R104, 0x10000, RZ ;  /* 0x00010000683c7824 */ /* 0x020fe200078e00ff */
[----:B------:R-:W-:Y:S01]  /*2960*/  IADD3 R111, P0, R98, 0x80, RZ ;  /* 0x00000080626f7810 */ /* 0x000fe20007f1e0ff */
[----:B------:R-:W-:Y:S01]  /*2970*/  BSSY B1, `(.L_x_42) ;  /* 0x000000b000017945 */ /* 0x000fe20003800000 */
[----:B------:R-:W-:Y:S01]  /*2980*/  ISETP.GT.AND P2, PT, R4, 0x10, PT ;  /* 0x000000100400780c */ /* 0x000fe20003f44270 */
[----:B------:R-:W-:Y:S02]  /*2990*/  FMUL R60, R60, R89 ;  /* 0x000000593c3c7220 */ /* 0x000fe40000400000 */
[----:B------:R-:W-:Y:S01]  /*29a0*/  IMAD.X R99, RZ, RZ, R99, P0 ;  /* 0x000000ffff637224 */ /* 0x000fe200000e0663 */
[----:B------:R-:W-:Y:S01]  /*29b0*/  ISETP.GT.AND P0, PT, R3, RZ, P2 ;  /* 0x000000ff0300720c */ /* 0x000fe20001704270 */
[----:B------:R-:W-:Y:S01]  /*29c0*/  FFMA R60, R63, R88, R60 ;  /* 0x000000583f3c7223 */ /* 0x000fe2000000003c */
[----:B------:R-:W-:-:S04]  /*29d0*/  P2R R106, PR, RZ, 0x4 ;  /* 0x00000004ff6a7803 */ /* 0x000fc80000000000 */
[----:B------:R-:W-:-:S05]  /*29e0*/  F2FP.BF16.F32.PACK_AB R60, RZ, R60 ;  /* 0x0000003cff3c723e */ /* 0x000fca00000010ff */
[----:B------:R0:W-:Y:S02]  /*29f0*/  @P1 STG.E.U16 desc[UR36][R58.64+0x12], R60 ;  /* 0x0000123c3a001986 */ /* 0x0001e4000c101524 */
[----:B------:R-:W-:Y:S05]  /*2a00*/  @!P0 BRA `(.L_x_43) ;  /* 0x0000000000048947 */ /* 0x000fea0003800000 */
[----:B------:R0:W5:Y:S02]  /*2a10*/  LDG.E.LTC128B.U16 R104, desc[UR36][R6.64+0x20] ;  /* 0x0000202406687981 */ /* 0x000164000c1e1520 */
.L_x_43:
[----:B------:R-:W-:Y:S05]  /*2a20*/  BSYNC B1 ;  /* 0x0000000000017941 */ /* 0x000fea0003800000 */
.L_x_42:
[----:B0----5:R-:W-:Y:S01]  /*2a30*/  IMAD.U32 R60, R104, 0x10000, RZ ;  /* 0x00010000683c7824 */ /* 0x021fe200078e00ff */
[----:B------:R-:W-:Y:S01]  /*2a40*/  ISETP.GT.AND P1, PT, R4, 0x11, PT ;  /* 0x000000110400780c */ /* 0x000fe20003f24270 */
[-C--:B------:R-:W-:Y:S01]  /*2a50*/  IMAD.WIDE.U32 R62, R111, R94.reuse, R8 ;  /* 0x0000005e6f3e7225 */ /* 0x080fe200078e0008 */
[----:B------:R-:W-:Y:S03]  /*2a60*/  BSSY B1, `(.L_x_44) ;  /* 0x0000021000017945 */ /* 0x000fe60003800000 */
[----:B------:R-:W-:Y:S01]  /*2a70*/  FMUL R21, R60, R89 ;  /* 0x000000593c157220 */ /* 0x000fe20000400000 */
[----:B------:R-:W-:-:S03]  /*2a80*/  IMAD R60, R99, R94, RZ ;  /* 0x0000005e633c7224 */ /* 0x000fc600078e02ff */
[----:B------:R-:W-:Y:S01]  /*2a90*/  FFMA R21, R64, R88, R21 ;  /* 0x0000005840157223 */ /* 0x000fe20000000015 */
[C---:B------:R-:W-:Y:S02]  /*2aa0*/  IMAD R109, R111.reuse, R95, R60 ;  /* 0x0000005f6f6d7224 */ /* 0x040fe400078e023c */
[----:B------:R-:W-:Y:S02]  /*2ab0*/  IMAD.WIDE.U32 R60, R111, R94, R90 ;  /* 0x0000005e6f3c7225 */ /* 0x000fe400078e005a */
[----:B------:R-:W-:Y:S02]  /*2ac0*/  F2FP.BF16.F32.PACK_AB R21, RZ, R21 ;  /* 0x00000015ff15723e */ /* 0x000fe400000010ff */
[----:B------:R-:W-:Y:S02]  /*2ad0*/  IMAD.IADD R63, R109, 0x1, R63 ;  /* 0x000000016d3f7824 */ /* 0x000fe400078e023f */
[----:B------:R-:W-:Y:S01]  /*2ae0*/  PRMT R95, R21, 0x7610, R95 ;  /* 0x00007610155f7816 */ /* 0x000fe2000000005f */
[----:B------:R-:W-:-:S02]  /*2af0*/  IMAD.IADD R21, R61, 0x1, R109 ;  /* 0x000000013d157824 */ /* 0x000fc400078e026d */
[----:B------:R-:W-:Y:S02]  /*2b00*/  IMAD.WIDE.U32 R98, R23, R14, R62 ;  /* 0x0000000e17627225 */ /* 0x000fe400078e003e */
[----:B------:R0:W-:Y:S01]  /*2b10*/  @P0 STG.E.U16 desc[UR36][R92.64+0x20], R95 ;  /* 0x0000205f5c000986 */ /* 0x0001e2000c101524 */
[----:B------:R-:W-:-:S04]  /*2b20*/  LEA R62, P0, R60, R10, 0x1 ;  /* 0x0000000a3c3e7211 */ /* 0x000fc800078008ff */
[----:B------:R-:W-:Y:S01]  /*2b30*/  LEA.HI.X R63, R60, R11, R21, 0x1, P0 ;  /* 0x0000000b3c3f7211 */ /* 0x000fe200000f0c15 */
[----:B------:R-:W-:Y:S01]  /*2b40*/  IMAD.IADD R21, R103, 0x1, R99 ;  /* 0x0000000167157824 */ /* 0x000fe200078e0263 */
[----:B------:R-:W-:-:S04]  /*2b50*/  LEA R60, P0, R98, R10, 0x1 ;  /* 0x0000000a623c7211 */ /* 0x000fc800078008ff */
[----:B------:R-:W-:Y:S01]  /*2b60*/  LEA.HI.X R61, R98, R11, R21, 0x1, P0 ;  /* 0x0000000b623d7211 */ /* 0x000fe200000f0c15 */
[----:B0-----:R-:W-:-:S04]  /*2b70*/  IMAD.WIDE.U32 R94, R111, R94, R100 ;  /* 0x0000005e6f5e7225 */ /* 0x001fc800078e0064 */
[----:B------:R-:W-:Y:S01]  /*2b80*/  IMAD.IADD R109, R109, 0x1, R95 ;  /* 0x000000016d6d7824 */ /* 0x000fe200078e025f */
[----:B------:R-:W-:-:S05]  /*2b90*/  IADD3 R64, P0, R20, R94, RZ ;  /* 0x0000005e14407210 */ /* 0x000fca0007f1e0ff */
[----:B------:R-:W-:Y:S01]  /*2ba0*/  IMAD.X R90, R109, 0x1, R91, P0 ;  /* 0x000000016d5a7824 */ /* 0x000fe200000e065b */
[----:B------:R-:W-:-:S05]  /*2bb0*/  IADD3 R20, P0, R8, R94, RZ ;  /* 0x0000005e08147210 */ /* 0x000fca0007f1e0ff */
[----:B------:R-:W-:Y:S01]  /*2bc0*/  IMAD.X R21, R9, 0x1, R109, P0 ;  /* 0x0000000109157824 */ /* 0x000fe200000e066d */
[----:B------:R-:W-:Y:S01]  /*2bd0*/  LEA R8, P0, R64, R10, 0x1 ;  /* 0x0000000a40087211 */ /* 0x000fe200078008ff */
[----:B------:R-:W-:-:S03]  /*2be0*/  IMAD.WIDE.U32 R20, R23, R14, R20 ;  /* 0x0000000e17147225 */ /* 0x000fc600078e0014 */
[----:B------:R-:W-:Y:S02]  /*2bf0*/  LEA.HI.X R9, R64, R11, R90, 0x1, P0 ;  /* 0x0000000b40097211 */ /* 0x000fe400000f0c5a */
[----:B------:R-:W-:Y:S01]  /*2c00*/  P2R R23, PR, RZ, 0x2 ;  /* 0x00000002ff177803 */ /* 0x000fe20000000000 */
[----:B------:R-:W-:Y:S01]  /*2c10*/  IMAD.IADD R103, R103, 0x1, R21 ;  /* 0x0000000167677824 */ /* 0x000fe200078e0215 */
[----:B------:R-:W-:-:S04]  /*2c20*/  LEA R10, P0, R20, R10, 0x1 ;  /* 0x0000000a140a7211 */ /* 0x000fc800078008ff */
[----:B------:R-:W-:Y:S02]  /*2c30*/  LEA.HI.X R11, R20, R11, R103, 0x1, P0 ;  /* 0x0000000b140b7211 */ /* 0x000fe400000f0c67 */
[----:B------:R-:W-:-:S13]  /*2c40*/  ISETP.GT.AND P0, PT, R3, RZ, P1 ;  /* 0x000000ff0300720c */ /* 0x000fda0000f04270 */
[----:B------:R-:W-:Y:S05]  /*2c50*/  @!P0 BRA `(.L_x_45) ;  /* 0x0000000000048947 */ /* 0x000fea0003800000 */
[----:B------:R0:W5:Y:S02]  /*2c60*/  LDG.E.LTC128B.U16 R104, desc[UR36][R6.64+0x22] ;  /* 0x0000222406687981 */ /* 0x000164000c1e1520 */
.L_x_45:
[----:B------:R-:W-:Y:S05]  /*2c70*/  BSYNC B1 ;  /* 0x0000000000017941 */ /* 0x000fea0003800000 */
.L_x_44:
[----:B-----5:R-:W-:Y:S01]  /*2c80*/  IMAD.U32 R14, R104, 0x10000, RZ ;  /* 0x00010000680e7824 */ /* 0x020fe200078e00ff */
[----:B------:R-:W-:Y:S01]  /*2c90*/  BSSY B1, `(.L_x_46) ;  /* 0x000000a000017945 */ /* 0x000fe20003800000 */
[----:B------:R-:W-:Y:S02]  /*2ca0*/  @P0 IMAD.MOV.U32 R20, RZ, RZ, R92 ;  /* 0x000000ffff140224 */ /* 0x000fe400078e005c */
[----:B------:R-:W-:Y:S01]  /*2cb0*/  FMUL R14, R14, R89 ;  /* 0x000000590e0e7220 */ /* 0x000fe20000400000 */
[----:B------:R-:W-:-:S03]  /*2cc0*/  @P0 IMAD.MOV.U32 R21, RZ, RZ, R93 ;  /* 0x000000ffff150224 */ /* 0x000fc600078e005d */
[----:B------:R-:W-:-:S05]  /*2cd0*/  FFMA R14, R65, R88, R14 ;  /* 0x00000058410e7223 */ /* 0x000fca000000000e */
[----:B------:R-:W-:-:S05]  /*2ce0*/  F2FP.BF16.F32.PACK_AB R14, RZ, R14 ;  /* 0x0000000eff0e723e */ /* 0x000fca00000010ff */
[----:B------:R0:W-:Y:S01]  /*2cf0*/  @P0 STG.E.U16 desc[UR36][R20.64+0x22], R14 ;  /* 0x0000220e14000986 */ /* 0x0001e2000c101524 */
[----:B------:R-:W-:-:S13]  /*2d00*/  ISETP.GT.AND P0, PT, R3, 0x8, P2 ;  /* 0x000000080300780c */ /* 0x000fda0001704270 */
[----:B0-----:R-:W-:Y:S05]  /*2d10*/  @!P0 BRA `(.L_x_47) ;  /* 0x0000000000048947 */ /* 0x001fea0003800000 */
[----:B------:R0:W5:Y:S02]  /*2d20*/  LDG.E.LTC128B.U16 R104, desc[UR36][R56.64+0x20] ;  /* 0x0000202438687981 */ /* 0x000164000c1e1520 */
.L_x_47:
[----:B------:R-:W-:Y:S05]  /*2d30*/  BSYNC B1 ;  /* 0x0000000000017941 */ /* 0x000fea0003800000 */
.L_x_46:
[----:B-----5:R-:W-:Y:S01]  /*2d40*/  IMAD.U32 R14, R104, 0x10000, RZ ;  /* 0x00010000680e7824 */ /* 0x020fe200078e00ff */
[----:B------:R-:W-:Y:S03]  /*2d50*/  BSSY B1, `(.L_x_48) ;  /* 0x0000008000017945 */ /* 0x000fe60003800000 */
[----:B------:R-:W-:-:S04]  /*2d60*/  FMUL R21, R14, R89 ;  /* 0x000000590e157220 */ /* 0x000fc80000400000 */
[----:B------:R-:W-:-:S05]  /*2d70*/  FFMA R21, R66, R88, R21 ;  /* 0x0000005842157223 */ /* 0x000fca0000000015 */
[----:B------:R-:W-:-:S05]  /*2d80*/  F2FP.BF16.F32.PACK_AB R21, RZ, R21 ;  /* 0x00000015ff15723e */ /* 0x000fca00000010ff */
[----:B------:R0:W-:Y:S01]  /*2d90*/  @P0 STG.E.U16 desc[UR36][R58.64+0x20], R21 ;  /* 0x000020153a000986 */ /* 0x0001e2000c101524 */
[----:B------:R-:W-:-:S13]  /*2da0*/  ISETP.GT.AND P0, PT, R3, 0x8, P1 ;  /* 0x000000080300780c */ /* 0x000fda0000f04270 */
[----:B0-----:R-:W-:Y:S05]  /*2db0*/  @!P0 BRA `(.L_x_49) ;  /* 0x0000000000048947 */ /* 0x001fea0003800000 */
[----:B------:R0:W5:Y:S02]  /*2dc0*/  LDG.E.LTC128B.U16 R104, desc[UR36][R56.64+0x22] ;  /* 0x0000222438687981 */ /* 0x000164000c1e1520 */
.L_x_49:
[----:B------:R-:W-:Y:S05]  /*2dd0*/  BSYNC B1 ;  /* 0x0000000000017941 */ /* 0x000fea0003800000 */
.L_x_48:
[----:B-----5:R-:W-:Y:S01]  /*2de0*/  IMAD.U32 R14, R104, 0x10000, RZ ;  /* 0x00010000680e7824 */ /* 0x020fe200078e00ff */
[----:B------:R-:W-:Y:S01]  /*2df0*/  ISETP.GT.AND P2, PT, R4, 0x18, PT ;  /* 0x000000180400780c */ /* 0x000fe20003f44270 */
[----:B------:R-:W-:Y:S02]  /*2e00*/  BSSY B1, `(.L_x_50) ;  /* 0x0000009000017945 */ /* 0x000fe40003800000 */
[----:B------:R-:W-:Y:S01]  /*2e10*/  FMUL R14, R14, R89 ;  /* 0x000000590e0e7220 */ /* 0x000fe20000400000 */
[----:B------:R-:W-:-:S03]  /*2e20*/  P2R R90, PR, RZ, 0x4 ;  /* 0x00000004ff5a7803 */ /* 0x000fc60000000000 */
[----:B------:R-:W-:-:S05]  /*2e30*/  FFMA R14, R67, R88, R14 ;  /* 0x00000058430e7223 */ /* 0x000fca000000000e */
[----:B------:R-:W-:-:S05]  /*2e40*/  F2FP.BF16.F32.PACK_AB R14, RZ, R14 ;  /* 0x0000000eff0e723e */ /* 0x000fca00000010ff */
[----:B------:R0:W-:Y:S01]  /*2e50*/  @P0 STG.E.U16 desc[UR36][R58.64+0x22], R14 ;  /* 0x0000220e3a000986 */ /* 0x0001e2000c101524 */
[----:B------:R-:W-:-:S13]  /*2e60*/  ISETP.GT.AND P0, PT, R3, RZ, P2 ;  /* 0x000000ff0300720c */ /* 0x000fda0001704270 */
[----:B0-----:R-:W-:Y:S05]  /*2e70*/  @!P0 BRA `(.L_x_51) ;  /* 0x0000000000048947 */ /* 0x001fea0003800000 */
[----:B------:R0:W5:Y:S02]  /*2e80*/  LDG.E.LTC128B.U16 R104, desc[UR36][R6.64+0x30] ;  /* 0x0000302406687981 */ /* 0x000164000c1e1520 */
.L_x_51:
[----:B------:R-:W-:Y:S05]  /*2e90*/  BSYNC B1 ;  /* 0x0000000000017941 */ /* 0x000fea0003800000 */
.L_x_50:
[----:B-----5:R-:W-:Y:S01]  /*2ea0*/  IMAD.U32 R14, R104, 0x10000, RZ ;  /* 0x00010000680e7824 */ /* 0x020fe200078e00ff */
[----:B------:R-:W-:Y:S01]  /*2eb0*/  ISETP.GT.AND P1, PT, R4, 0x19, PT ;  /* 0x000000190400780c */ /* 0x000fe20003f24270 */
[----:B------:R-:W-:Y:S01]  /*2ec0*/  @P0 IMAD.MOV.U32 R20, RZ, RZ, R92 ;  /* 0x000000ffff140224 */ /* 0x000fe200078e005c */
[----:B------:R-:W-:Y:S01]  /*2ed0*/  BSSY B1, `(.L_x_52) ;  /* 0x000000b000017945 */ /* 0x000fe20003800000 */
[----:B------:R-:W-:-:S04]  /*2ee0*/  FMUL R21, R14, R89 ;  /* 0x000000590e157220 */ /* 0x000fc80000400000 */
[----:B------:R-:W-:Y:S01]  /*2ef0*/  FFMA R21, R68, R88, R21 ;  /* 0x0000005844157223 */ /* 0x000fe20000000015 */
[----:B------:R-:W-:-:S04]  /*2f00*/  P2R R68, PR, RZ, 0x2 ;  /* 0x00000002ff447803 */ /* 0x000fc80000000000 */
[----:B------:R-:W-:-:S04]  /*2f10*/  F2FP.BF16.F32.PACK_AB R21, RZ, R21 ;  /* 0x00000015ff15723e */ /* 0x000fc800000010ff */
[----:B------:R-:W-:Y:S01]  /*2f20*/  PRMT R14, R21, 0x7610, R14 ;  /* 0x00007610150e7816 */ /* 0x000fe2000000000e */
[----:B------:R-:W-:-:S05]  /*2f30*/  @P0 IMAD.MOV.U32 R21, RZ, RZ, R93 ;  /* 0x000000ffff150224 */ /* 0x000fca00078e005d */
[----:B------:R0:W-:Y:S01]  /*2f40*/  @P0 STG.E.U16 desc[UR36][R20.64+0x30], R14 ;  /* 0x0000300e14000986 */ /* 0x0001e2000c101524 */
[----:B------:R-:W-:-:S13]  /*2f50*/  ISETP.GT.AND P0, PT, R3, RZ, P1 ;  /* 0x000000ff0300720c */ /* 0x000fda0000f04270 */
[----:B0-----:R-:W-:Y:S05]  /*2f60*/  @!P0 BRA `(.L_x_53) ;  /* 0x0000000000048947 */ /* 0x001fea0003800000 */
[----:B------:R0:W5:Y:S02]  /*2f70*/  LDG.E.LTC128B.U16 R104, desc[UR36][R6.64+0x32] ;  /* 0x0000322406687981 */ /* 0x000164000c1e1520 */
.L_x_53:
[----:B------:R-:W-:Y:S05]  /*2f80*/  BSYNC B1 ;  /* 0x0000000000017941 */ /* 0x000fea0003800000 */
.L_x_52:
        /* <DEDUP_REMOVED lines=11> */
.L_x_55:
[----:B------:R-:W-:Y:S05]  /*3040*/  BSYNC B1 ;  /* 0x0000000000017941 */ /* 0x000fea0003800000 */
.L_x_54:
        /* <DEDUP_REMOVED lines=9> */
.L_x_57:
[----:B------:R-:W-:Y:S05]  /*30e0*/  BSYNC B1 ;  /* 0x0000000000017941 */ /* 0x000fea0003800000 */
.L_x_56:
        /* <DEDUP_REMOVED lines=11> */
.L_x_59:
[----:B------:R-:W-:Y:S05]  /*31a0*/  BSYNC B1 ;  /* 0x0000000000017941 */ /* 0x000fea0003800000 */
.L_x_58:
[----:B-----5:R-:W-:Y:S01]  /*31b0*/  IMAD.U32 R14, R104, 0x10000, RZ ;  /* 0x00010000680e7824 */ /* 0x020fe200078e00ff */
[----:B------:R-:W-:Y:S01]  /*31c0*/  ISETP.GT.AND P1, PT, R4, 0x21, PT ;  /* 0x000000210400780c */ /* 0x000fe20003f24270 */
[----:B------:R-:W-:Y:S01]  /*31d0*/  @P0 IMAD.MOV.U32 R20, RZ, RZ, R92 ;  /* 0x000000ffff140224 */ /* 0x000fe200078e005c */
[----:B------:R-:W-:Y:S01]  /*31e0*/  BSSY B1, `(.L_x_60) ;  /* 0x000000b000017945 */ /* 0x000fe20003800000 */
[----:B------:R-:W-:Y:S01]  /*31f0*/  FMUL R21, R14, R89 ;  /* 0x000000590e157220 */ /* 0x000fe20000400000 */
[----:B------:R-:W-:-:S03]  /*3200*/  P2R R70, PR, RZ, 0x2 ;  /* 0x00000002ff467803 */ /* 0x000fc60000000000 */
[----:B------:R-:W-:-:S05]  /*3210*/  FFMA R21, R72, R88, R21 ;  /* 0x0000005848157223 */ /* 0x000fca0000000015 */
[----:B------:R-:W-:-:S04]  /*3220*/  F2FP.BF16.F32.PACK_AB R21, RZ, R21 ;  /* 0x00000015ff15723e */ /* 0x000fc800000010ff */
[----:B------:R-:W-:Y:S01]  /*3230*/  PRMT R14, R21, 0x7610, R14 ;  /* 0x00007610150e7816 */ /* 0x000fe2000000000e */
[----:B------:R-:W-:-:S05]  /*3240*/  @P0 IMAD.MOV.U32 R21, RZ, RZ, R93 ;  /* 0x000000ffff150224 */ /* 0x000fca00078e005d */
[----:B------:R0:W-:Y:S01]  /*3250*/  @P0 STG.E.U16 desc[UR36][R20.64+0x40], R14 ;  /* 0x0000400e14000986 */ /* 0x0001e2000c101524 */
[----:B------:R-:W-:-:S13]  /*3260*/  ISETP.GT.AND P0, PT, R3, RZ, P1 ;  /* 0x000000ff0300720c */ /* 0x000fda0000f04270 */
[----:B0-----:R-:W-:Y:S05]  /*3270*/  @!P0 BRA `(.L_x_61) ;  /* 0x0000000000048947 */ /* 0x001fea0003800000 */
[----:B------:R0:W5:Y:S02]  /*3280*/  LDG.E.LTC128B.U16 R104, desc[UR36][R6.64+0x42] ;  /* 0x0000422406687981 */ /* 0x000164000c1e1520 */
.L_x_61:
[----:B------:R-:W-:Y:S05]  /*3290*/  BSYNC B1 ;  /* 0x0000000000017941 */ /* 0x000fea0003800000 */
.L_x_60:
        /* <DEDUP_REMOVED lines=11> */
.L_x_63:
[----:B------:R-:W-:Y:S05]  /*3350*/  BSYNC B1 ;  /* 0x0000000000017941 */ /* 0x000fea0003800000 */
.L_x_62:
        /* <DEDUP_REMOVED lines=9> */
.L_x_65:
[----:B------:R-:W-:Y:S05]  /*33f0*/  BSYNC B1 ;  /* 0x0000000000017941 */ /* 0x000fea0003800000 */
.L_x_64:
        /* <DEDUP_REMOVED lines=11> */
.L_x_67:
[----:B------:R-:W-:Y:S05]  /*34b0*/  BSYNC B1 ;  /* 0x0000000000017941 */ /* 0x000fea0003800000 */
.L_x_66:
[----:B-----5:R-:W-:Y:S01]  /*34c0*/  IMAD.U32 R14, R104, 0x10000, RZ ;  /* 0x00010000680e7824 */ /* 0x020fe200078e00ff */
[----:B------:R-:W-:Y:S01]  /*34d0*/  ISETP.GT.AND P5, PT, R4, 0x29, PT ;  /* 0x000000290400780c */ /* 0x000fe20003fa4270 */
[----:B------:R-:W-:Y:S01]  /*34e0*/  @P0 IMAD.MOV.U32 R20, RZ, RZ, R92 ;  /* 0x000000ffff140224 */ /* 0x000fe200078e005c */
[----:B------:R-:W-:Y:S01]  /*34f0*/  BSSY B1, `(.L_x_68) ;  /* 0x000000b000017945 */ /* 0x000fe20003800000 */
[----:B------:R-:W-:-:S04]  /*3500*/  FMUL R21, R14, R89 ;  /* 0x000000590e157220 */ /* 0x000fc80000400000 */
[----:B------:R-:W-:-:S05]  /*3510*/  FFMA R21, R76, R88, R21 ;  /* 0x000000584c157223 */ /* 0x000fca0000000015 */
[----:B------:R-:W-:-:S04]  /*3520*/  F2FP.BF16.F32.PACK_AB R21, RZ, R21 ;  /* 0x00000015ff15723e */ /* 0x000fc800000010ff */
[----:B------:R-:W-:Y:S01]  /*3530*/  PRMT R14, R21, 0x7610, R14 ;  /* 0x00007610150e7816 */ /* 0x000fe2000000000e */
[----:B------:R-:W-:-:S05]  /*3540*/  @P0 IMAD.MOV.U32 R21, RZ, RZ, R93 ;  /* 0x000000ffff150224 */ /* 0x000fca00078e005d */
[----:B------:R1:W-:Y:S01]  /*3550*/  @P0 STG.E.U16 desc[UR36][R20.64+0x50], R14 ;  /* 0x0000500e14000986 */ /* 0x0003e2000c101524 */
[----:B------:R-:W-:Y:S02]  /*3560*/  ISETP.GT.AND P0, PT, R3, RZ, P5 ;  /* 0x000000ff0300720c */ /* 0x000fe40002f04270 */
[----:B-1----:R-:W-:-:S11]  /*3570*/  P2R R14, PR, RZ, 0x20 ;  /* 0x00000020ff0e7803 */ /* 0x002fd60000000000 */
[----:B------:R-:W-:Y:S05]  /*3580*/  @!P0 BRA `(.L_x_69) ;  /* 0x0000000000048947 */ /* 0x000fea0003800000 */
[----:B------:R1:W5:Y:S02]  /*3590*/  LDG.E.LTC128B.U16 R104, desc[UR36][R6.64+0x52] ;  /* 0x0000522406687981 */ /* 0x000364000c1e1520 */
.L_x_69:
[----:B------:R-:W-:Y:S05]  /*35a0*/  BSYNC B1 ;  /* 0x0000000000017941 */ /* 0x000fea0003800000 */
.L_x_68:
        /* <DEDUP_REMOVED lines=11> */
.L_x_71:
[----:B------:R-:W-:Y:S05]  /*3660*/  BSYNC B1 ;  /* 0x0000000000017941 */ /* 0x000fea0003800000 */
.L_x_70:
        /* <DEDUP_REMOVED lines=9> */
.L_x_73:
[----:B------:R-:W-:Y:S05]  /*3700*/  BSYNC B1 ;  /* 0x0000000000017941 */ /* 0x000fea0003800000 */
.L_x_72:
[----:B-----5:R-:W-:Y:S01]  /*3710*/  IMAD.U32 R14, R104, 0x10000, RZ ;  /* 0x00010000680e7824 */ /* 0x020fe200078e00ff */
[----:B------:R-:W-:Y:S01]  /*3720*/  ISETP.GT.AND P3, PT, R4, 0x30, PT ;  /* 0x000000300400780c */ /* 0x000fe20003f64270 */
[----:B------:R-:W-:Y:S02]  /*3730*/  BSSY B1, `(.L_x_74) ;  /* 0x0000008000017945 */ /* 0x000fe40003800000 */
[----:B------:R-:W-:-:S04]  /*3740*/  FMUL R14, R14, R89 ;  /* 0x000000590e0e7220 */ /* 0x000fc80000400000 */
[----:B------:R-:W-:-:S05]  /*3750*/  FFMA R14, R79, R88, R14 ;  /* 0x000000584f0e7223 */ /* 0x000fca000000000e */
[----:B------:R-:W-:-:S05]  /*3760*/  F2FP.BF16.F32.PACK_AB R14, RZ, R14 ;  /* 0x0000000eff0e723e */ /* 0x000fca00000010ff */
[----:B------:R0:W-:Y:S01]  /*3770*/  @P0 STG.E.U16 desc[UR36][R58.64+0x52], R14 ;  /* 0x0000520e3a000986 */ /* 0x0001e2000c101524 */
[----:B------:R-:W-:-:S13]  /*3780*/  ISETP.GT.AND P0, PT, R3, RZ, P3 ;  /* 0x000000ff0300720c */ /* 0x000fda0001f04270 */
[----:B0-----:R-:W-:Y:S05]  /*3790*/  @!P0 BRA `(.L_x_75) ;  /* 0x0000000000048947 */ /* 0x001fea0003800000 */
[----:B------:R0:W5:Y:S02]  /*37a0*/  LDG.E.LTC128B.U16 R104, desc[UR36][R6.64+0x60] ;  /* 0x0000602406687981 */ /* 0x000164000c1e1520 */
.L_x_75:
[----:B------:R-:W-:Y:S05]  /*37b0*/  BSYNC B1 ;  /* 0x0000000000017941 */ /* 0x000fea0003800000 */
.L_x_74:
[----:B-----5:R-:W-:Y:S01]  /*37c0*/  IMAD.U32 R14, R104, 0x10000, RZ ;  /* 0x00010000680e7824 */ /* 0x020fe200078e00ff */
[----:B------:R-:W-:Y:S01]  /*37d0*/  ISETP.GT.AND P2, PT, R4, 0x31, PT ;  /* 0x000000310400780c */ /* 0x000fe20003f44270 */
[----:B------:R-:W-:Y:S01]  /*37e0*/  @P0 IMAD.MOV.U32 R20, RZ, RZ, R92 ;  /* 0x000000ffff140224 */ /* 0x000fe200078e005c */
[----:B------:R-:W-:Y:S01]  /*37f0*/  BSSY B1, `(.L_x_76) ;  /* 0x000000a000017945 */ /* 0x000fe20003800000 */
[----:B------:R-:W-:-:S04]  /*3800*/  FMUL R21, R14, R89 ;  /* 0x000000590e157220 */ /* 0x000fc80000400000 */
[----:B------:R-:W-:-:S05]  /*3810*/  FFMA R21, R80, R88, R21 ;  /* 0x0000005850157223 */ /* 0x000fca0000000015 */
[----:B------:R-:W-:-:S04]  /*3820*/  F2FP.BF16.F32.PACK_AB R21, RZ, R21 ;  /* 0x00000015ff15723e */ /* 0x000fc800000010ff */
[----:B------:R-:W-:Y:S02]  /*3830*/  PRMT R14, R21, 0x7610, R14 ;  /* 0x00007610150e7816 */ /* 0x000fe4000000000e */
[----:B------:R-:W-:-:S05]  /*3840*/  @P0 MOV R21, R93 ;  /* 0x0000005d00150202 */ /* 0x000fca0000000f00 */
[----:B------:R0:W-:Y:S01]  /*3850*/  @P0 STG.E.U16 desc[UR36][R20.64+0x60], R14 ;  /* 0x0000600e14000986 */ /* 0x0001e2000c101524 */
[----:B------:R-:W-:-:S13]  /*3860*/  ISETP.GT.AND P0, PT, R3, RZ, P2 ;  /* 0x000000ff0300720c */ /* 0x000fda0001704270 */
[----:B0-----:R-:W-:Y:S05]  /*3870*/  @!P0 BRA `(.L_x_77) ;  /* 0x0000000000048947 */ /* 0x001fea0003800000 */
[----:B------:R0:W5:Y:S02]  /*3880*/  LDG.E.LTC128B.U16 R104, desc[UR36][R6.64+0x62] ;  /* 0x0000622406687981 */ /* 0x000164000c1e1520 */
.L_x_77:
[----:B------:R-:W-:Y:S05]  /*3890*/  BSYNC B1 ;  /* 0x0000000000017941 */ /* 0x000fea0003800000 */
.L_x_76:
        /* <DEDUP_REMOVED lines=11> */
.L_x_79:
[----:B------:R-:W-:Y:S05]  /*3950*/  BSYNC B1 ;  /* 0x0000000000017941 */ /* 0x000fea0003800000 */
.L_x_78:
        /* <DEDUP_REMOVED lines=9> */
.L_x_81:
[----:B------:R-:W-:Y:S05]  /*39f0*/  BSYNC B1 ;  /* 0x0000000000017941 */ /* 0x000fea0003800000 */
.L_x_80:
        /* <DEDUP_REMOVED lines=10> */
.L_x_83:
[----:B------:R-:W-:Y:S05]  /*3aa0*/  BSYNC B1 ;  /* 0x0000000000017941 */ /* 0x000fea0003800000 */
.L_x_82:
        /* <DEDUP_REMOVED lines=8> */
[----:B------:R-:W-:-:S05]  /*3b30*/  IADD3 R20, P0, R5, R96, RZ ;  /* 0x0000006005147210 */ /* 0x000fca0007f1e0ff */
[----:B-1----:R-:W-:Y:S01]  /*3b40*/  IMAD.X R21, R15, 0x1, R97, P0 ;  /* 0x000000010f157824 */ /* 0x002fe200000e0661 */
[----:B------:R-:W-:-:S05]  /*3b50*/  IADD3 R64, P0, R5, R96, RZ ;  /* 0x0000006005407210 */ /* 0x000fca0007f1e0ff */
[----:B------:R-:W-:Y:S01]  /*3b60*/  IMAD.X R65, R15, 0x1, R97, P0 ;  /* 0x000000010f417824 */ /* 0x000fe200000e0661 */
[----:B------:R-:W-:-:S05]  /*3b70*/  IADD3 R14, P0, R5, R92, RZ ;  /* 0x0000005c050e7210 */ /* 0x000fca0007f1e0ff */
[----:B------:R-:W-:Y:S01]  /*3b80*/  IMAD.X R15, R15, 0x1, R93, P0 ;  /* 0x000000010f0f7824 */ /* 0x000fe200000e065d */
[----:B------:R-:W-:-:S04]  /*3b90*/  ISETP.GT.AND P0, PT, R4, 0x39, PT ;  /* 0x000000390400780c */ /* 0x000fc80003f04270 */
[----:B------:R-:W-:-:S13]  /*3ba0*/  ISETP.GT.AND P4, PT, R3, RZ, P0 ;  /* 0x000000ff0300720c */ /* 0x000fda0000784270 */
[----:B------:R-:W-:Y:S05]  /*3bb0*/  @!P4 BRA `(.L_x_85) ;  /* 0x000000000004c947 */ /* 0x000fea0003800000 */
[----:B------:R1:W5:Y:S02]  /*3bc0*/  LDG.E.LTC128B.U16 R104, desc[UR36][R6.64+0x72] ;  /* 0x0000722406687981 */ /* 0x000364000c1e1520 */
.L_x_85:
[----:B------:R-:W-:Y:S05]  /*3bd0*/  BSYNC B1 ;  /* 0x0000000000017941 */ /* 0x000fea0003800000 */
.L_x_84:
        /* <DEDUP_REMOVED lines=9> */
.L_x_87:
[----:B------:R-:W-:Y:S05]  /*3c70*/  BSYNC B1 ;  /* 0x0000000000017941 */ /* 0x000fea0003800000 */
.L_x_86:
        /* <DEDUP_REMOVED lines=9> */
.L_x_89:
[----:B------:R-:W-:Y:S05]  /*3d10*/  BSYNC B1 ;  /* 0x0000000000017941 */ /* 0x000fea0003800000 */
.L_x_88:
[----:B-----5:R-:W-:-:S04]  /*3d20*/  IMAD.U32 R4, R104, 0x10000, RZ ;  /* 0x0001000068047824 */ /* 0x020fc800078e00ff */
[----:B------:R-:W-:-:S04]  /*3d30*/  FMUL R4, R4, R89 ;  /* 0x0000005904047220 */ /* 0x000fc80000400000 */
[----:B------:R-:W-:-:S05]  /*3d40*/  FFMA R4, R87, R88, R4 ;  /* 0x0000005857047223 */ /* 0x000fca0000000004 */
[----:B------:R-:W-:-:S04]  /*3d50*/  F2FP.BF16.F32.PACK_AB R4, RZ, R4 ;  /* 0x00000004ff04723e */ /* 0x000fc800000010ff */
[----:B-1-34-:R-:W-:-:S05]  /*3d60*/  PRMT R6, R4, 0x7610, R6 ;  /* 0x0000761004067816 */ /* 0x01afca0000000006 */
[----:B------:R1:W-:Y:S01]  /*3d70*/  @P4 STG.E.U16 desc[UR36][R58.64+0x72], R6 ;  /* 0x000072063a004986 */ /* 0x0003e2000c101524 */
[----:B------:R-:W-:-:S13]  /*3d80*/  ISETP.GT.AND P4, PT, R3, 0x80, P6 ;  /* 0x000000800300780c */ /* 0x000fda0003784270 */
[----:B------:R-:W3:Y:S01]  /*3d90*/  @P4 LDG.E.LTC128B.U16 R104, desc[UR36][R62.64] ;  /* 0x000000243e684981 */ /* 0x000ee2000c1e1520 */
[----:B------:R-:W-:Y:S01]  /*3da0*/  BSSY B1, `(.L_x_90) ;  /* 0x000000a000017945 */ /* 0x000fe20003800000 */
[----:B---3--:R-:W-:-:S04]  /*3db0*/  IMAD.U32 R4, R104, 0x10000, RZ ;  /* 0x0001000068047824 */ /* 0x008fc800078e00ff */
[----:B------:R-:W-:-:S04]  /*3dc0*/  FMUL R5, R4, R89 ;  /* 0x0000005904057220 */ /* 0x000fc80000400000 */
[----:B------:R-:W-:-:S05]  /*3dd0*/  FFMA R5, R24, R88, R5 ;  /* 0x0000005818057223 */ /* 0x000fca0000000005 */
[----:B------:R-:W-:-:S05]  /*3de0*/  F2FP.BF16.F32.PACK_AB R5, RZ, R5 ;  /* 0x00000005ff05723e */ /* 0x000fca00000010ff */
[----:B------:R1:W-:Y:S01]  /*3df0*/  @P4 STG.E.U16 desc[UR36][R14.64], R5 ;  /* 0x000000050e004986 */ /* 0x0003e2000c101524 */
[----:B------:R-:W-:-:S04]  /*3e00*/  ISETP.NE.AND P4, PT, R107, RZ, PT ;  /* 0x000000ff6b00720c */ /* 0x000fc80003f85270 */
[----:B------:R-:W-:-:S13]  /*3e10*/  ISETP.GT.AND P4, PT, R3, 0x80, P4 ;  /* 0x000000800300780c */ /* 0x000fda0002784270 */
[----:B-1----:R-:W-:Y:S05]  /*3e20*/  @!P4 BRA `(.L_x_91) ;  /* 0x000000000004c947 */ /* 0x002fea0003800000 */
[----:B------:R1:W5:Y:S02]  /*3e30*/  LDG.E.LTC128B.U16 R104, desc[UR36][R60.64+0x2] ;  /* 0x000002243c687981 */ /* 0x000364000c1e1520 */
.L_x_91:
[----:B------:R-:W-:Y:S05]  /*3e40*/  BSYNC B1 ;  /* 0x0000000000017941 */ /* 0x000fea0003800000 */
.L_x_90:
[----:B-----5:R-:W-:Y:S01]  /*3e50*/  IMAD.U32 R4, R104, 0x10000, RZ ;  /* 0x0001000068047824 */ /* 0x020fe200078e00ff */
[----:B------:R-:W-:Y:S01]  /*3e60*/  ISETP.GT.AND P6, PT, R3, 0x88, P6 ;  /* 0x000000880300780c */ /* 0x000fe200037c4270 */
        /* <DEDUP_REMOVED lines=8> */
[----:B------:R-:W-:Y:S05]  /*3ef0*/  @!P6 BRA `(.L_x_93) ;  /* 0x000000000004e947 */ /* 0x000fea0003800000 */
[----:B------:R4:W5:Y:S02]  /*3f00*/  LDG.E.LTC128B.U16 R104, desc[UR36][R8.64] ;  /* 0x0000002408687981 */ /* 0x000964000c1e1520 */
.L_x_93:
[----:B------:R-:W-:Y:S05]  /*3f10*/  BSYNC B1 ;  /* 0x0000000000017941 */ /* 0x000fea0003800000 */
.L_x_92:
[----:B---3-5:R-:W-:Y:S01]  /*3f20*/  IMAD.U32 R4, R104, 0x10000, RZ ;  /* 0x0001000068047824 */ /* 0x028fe200078e00ff */
[----:B------:R-:W-:Y:S01]  /*3f30*/  ISETP.NE.AND P4, PT, R107, RZ, PT ;  /* 0x000000ff6b00720c */ /* 0x000fe20003f85270 */
[----:B------:R-:W-:Y:S02]  /*3f40*/  BSSY B1, `(.L_x_94) ;  /* 0x0000008000017945 */ /* 0x000fe40003800000 */
[----:B------:R-:W-:Y:S01]  /*3f50*/  FMUL R5, R4, R89 ;  /* 0x0000005904057220 */ /* 0x000fe20000400000 */
[----:B------:R-:W-:-:S03]  /*3f60*/  ISETP.GT.AND P4, PT, R3, 0x88, P4 ;  /* 0x000000880300780c */ /* 0x000fc60002784270 */
[----:B------:R-:W-:-:S05]  /*3f70*/  FFMA R5, R26, R88, R5 ;  /* 0x000000581a057223 */ /* 0x000fca0000000005 */
[----:B------:R-:W-:-:S05]  /*3f80*/  F2FP.BF16.F32.PACK_AB R5, RZ, R5 ;  /* 0x00000005ff05723e */ /* 0x000fca00000010ff */
[----:B------:R3:W-:Y:S01]  /*3f90*/  @P6 STG.E.U16 desc[UR36][R20.64], R5 ;  /* 0x0000000514006986 */ /* 0x0007e2000c101524 */
[----:B------:R-:W-:Y:S05]  /*3fa0*/  @!P4 BRA `(.L_x_95) ;  /* 0x000000000004c947 */ /* 0x000fea0003800000 */
[----:B------:R0:W5:Y:S02]  /*3fb0*/  LDG.E.LTC128B.U16 R104, desc[UR36][R10.64+0x2] ;  /* 0x000002240a687981 */ /* 0x000164000c1e1520 */
.L_x_95:
[----:B------:R-:W-:Y:S05]  /*3fc0*/  BSYNC B1 ;  /* 0x0000000000017941 */ /* 0x000fea0003800000 */
.L_x_94:
[----:B-----5:R-:W-:Y:S01]  /*3fd0*/  IMAD.U32 R4, R104, 0x10000, RZ ;  /* 0x0001000068047824 */ /* 0x020fe200078e00ff */
[----:B------:R-:W-:Y:S01]  /*3fe0*/  ISETP.NE.AND P6, PT, R108, RZ, PT ;  /* 0x000000ff6c00720c */ /* 0x000fe20003fc5270 */
[----:B------:R-:W-:Y:S02]  /*3ff0*/  BSSY B1, `(.L_x_96) ;  /* 0x0000008000017945 */ /* 0x000fe40003800000 */
[----:B------:R-:W-:-:S04]  /*4000*/  FMUL R4, R4, R89 ;  /* 0x0000005904047220 */ /* 0x000fc80000400000 */
[----:B------:R-:W-:-:S05]  /*4010*/  FFMA R4, R27, R88, R4 ;  /* 0x000000581b047223 */ /* 0x000fca0000000004 */
[----:B------:R-:W-:-:S05]  /*4020*/  F2FP.BF16.F32.PACK_AB R4, RZ, R4 ;  /* 0x00000004ff04723e */ /* 0x000fca00000010ff */
[----:B------:R0:W-:Y:S01]  /*4030*/  @P4 STG.E.U16 desc[UR36][R64.64+0x2], R4 ;  /* 0x0000020440004986 */ /* 0x0001e2000c101524 */
[----:B------:R-:W-:-:S13]  /*4040*/  ISETP.GT.AND P4, PT, R3, 0x80, P6 ;  /* 0x000000800300780c */ /* 0x000fda0003784270 */
[----:B0-----:R-:W-:Y:S05]  /*4050*/  @!P4 BRA `(.L_x_97) ;  /* 0x000000000004c947 */ /* 0x001fea0003800000 */
[----:B------:R0:W5:Y:S02]  /*4060*/  LDG.E.LTC128B.U16 R104, desc[UR36][R60.64+0x10] ;  /* 0x000010243c687981 */ /* 0x000164000c1e1520 */
.L_x_97:
[----:B------:R-:W-:Y:S05]  /*4070*/  BSYNC B1 ;  /* 0x0000000000017941 */ /* 0x000fea0003800000 */
.L_x_96:
[----:B-----5:R-:W-:Y:S01]  /*4080*/  IMAD.U32 R4, R104, 0x10000, RZ ;  /* 0x0001000068047824 */ /* 0x020fe200078e00ff */
[----:B------:R-:W-:Y:S01]  /*4090*/  ISETP.NE.AND P6, PT, R105, RZ, PT ;  /* 0x000000ff6900720c */ /* 0x000fe20003fc5270 */
[----:B------:R-:W-:Y:S02]  /*40a0*/  BSSY B1, `(.L_x_98) ;  /* 0x000000b000017945 */ /* 0x000fe40003800000 */
[----:B---3--:R-:W-:Y:S01]  /*40b0*/  FMUL R5, R4, R89 ;  /* 0x0000005904057220 */ /* 0x008fe20000400000 */
[----:B------:R-:W-:-:S03]  /*40c0*/  @P4 IMAD.MOV.U32 R4, RZ, RZ, R14 ;  /* 0x000000ffff044224 */ /* 0x000fc600078e000e */
[----:B------:R-:W-:-:S05]  /*40d0*/  FFMA R5, R28, R88, R5 ;  /* 0x000000581c057223 */ /* 0x000fca0000000005 */
[----:B------:R-:W-:-:S04]  /*40e0*/  F2FP.BF16.F32.PACK_AB R5, RZ, R5 ;  /* 0x00000005ff05723e */ /* 0x000fc800000010ff */
[----:B------:R-:W-:Y:S01]  /*40f0*/  PRMT R6, R5, 0x7610, R6 ;  /* 0x0000761005067816 */ /* 0x000fe20000000006 */
[----:B------:R-:W-:-:S05]  /*4100*/  @P4 IMAD.MOV.U32 R5, RZ, RZ, R15 ;  /* 0x000000ffff054224 */ /* 0x000fca00078e000f */
[----:B------:R3:W-:Y:S01]  /*4110*/  @P4 STG.E.U16 desc[UR36][R4.64+0x10], R6 ;  /* 0x0000100604004986 */ /* 0x0007e2000c101524 */
[----:B------:R-:W-:-:S13]  /*4120*/  ISETP.GT.AND P4, PT, R3, 0x80, P6 ;  /* 0x000000800300780c */ /* 0x000fda0003784270 */
[----:B---3--:R-:W-:Y:S05]  /*4130*/  @!P4 BRA `(.L_x_99) ;  /* 0x000000000004c947 */ /* 0x008fea0003800000 */
[----:B------:R3:W5:Y:S02]  /*4140*/  LDG.E.LTC128B.U16 R104, desc[UR36][R60.64+0x12] ;  /* 0x000012243c687981 */ /* 0x000764000c1e1520 */
.L_x_99:
[----:B------:R-:W-:Y:S05]  /*4150*/  BSYNC B1 ;  /* 0x0000000000017941 */ /* 0x000fea0003800000 */
.L_x_98:
[----:B-----5:R-:W-:Y:S01]  /*4160*/  IMAD.U32 R4, R104, 0x10000, RZ ;  /* 0x0001000068047824 */ /* 0x020fe200078e00ff */
[----:B------:R-:W-:Y:S01]  /*4170*/  BSSY B1, `(.L_x_100) ;  /* 0x000000c000017945 */ /* 0x000fe20003800000 */
[----:B------:R-:W-:Y:S02]  /*4180*/  @P4 IMAD.MOV.U32 R5, RZ, RZ, R15 ;  /* 0x000000ffff054224 */ /* 0x000fe400078e000f */
[----:B------:R-:W-:-:S04]  /*4190*/  FMUL R4, R4, R89 ;  /* 0x0000005904047220 */ /* 0x000fc80000400000 */
[----:B------:R-:W-:-:S05]  /*41a0*/  FFMA R4, R29, R88, R4 ;  /* 0x000000581d047223 */ /* 0x000fca0000000004 */
[----:B------:R-:W-:-:S04]  /*41b0*/  F2FP.BF16.F32.PACK_AB R4, RZ, R4 ;  /* 0x00000004ff04723e */ /* 0x000fc800000010ff */
[----:B------:R-:W-:Y:S01]  /*41c0*/  PRMT R6, R4, 0x7610, R6 ;  /* 0x0000761004067816 */ /* 0x000fe20000000006 */
[----:B------:R-:W-:-:S05]  /*41d0*/  @P4 IMAD.MOV.U32 R4, RZ, RZ, R14 ;  /* 0x000000ffff044224 */ /* 0x000fca00078e000e */
[----:B------:R0:W-:Y:S01]  /*41e0*/  @P4 STG.E.U16 desc[UR36][R4.64+0x12], R6 ;  /* 0x0000120604004986 */ /* 0x0001e2000c101524 */
[----:B------:R-:W-:-:S04]  /*41f0*/  ISETP.NE.AND P4, PT, R108, RZ, PT ;  /* 0x000000ff6c00720c */ /* 0x000fc80003f85270 */
[----:B------:R-:W-:-:S13]  /*4200*/  ISETP.GT.AND P4, PT, R3, 0x88, P4 ;  /* 0x000000880300780c */ /* 0x000fda0002784270 */
[----:B0-----:R-:W-:Y:S05]  /*4210*/  @!P4 BRA `(.L_x_101) ;  /* 0x000000000004c947 */ /* 0x001fea0003800000 */
[----:B------:R0:W5:Y:S02]  /*4220*/  LDG.E.LTC128B.U16 R104, desc[UR36][R10.64+0x10] ;  /* 0x000010240a687981 */ /* 0x000164000c1e1520 */
.L_x_101:
[----:B------:R-:W-:Y:S05]  /*4230*/  BSYNC B1 ;  /* 0x0000000000017941 */ /* 0x000fea0003800000 */
.L_x_100:
        /* <DEDUP_REMOVED lines=9> */
.L_x_103:
[----:B------:R-:W-:Y:S05]  /*42d0*/  BSYNC B1 ;  /* 0x0000000000017941 */ /* 0x000fea0003800000 */
.L_x_102:
[----:B-----5:R-:W-:Y:S01]  /*42e0*/  IMAD.U32 R4, R104, 0x10000, RZ ;  /* 0x0001000068047824 */ /* 0x020fe200078e00ff */
[----:B------:R-:W-:Y:S01]  /*42f0*/  ISETP.NE.AND P6, PT, R106, RZ, PT ;  /* 0x000000ff6a00720c */ /* 0x000fe20003fc5270 */
        /* <DEDUP_REMOVED lines=8> */
[----:B------:R-:W-:-:S13]  /*4380*/  ISETP.GT.AND P4, PT, R3, 0x80, P6 ;  /* 0x000000800300780c */ /* 0x000fda0003784270 */
[----:B0-----:R-:W-:Y:S05]  /*4390*/  @!P4 BRA `(.L_x_105) ;  /* 0x000000000004c947 */ /* 0x001fea0003800000 */
[----:B------:R0:W5:Y:S02]  /*43a0*/  LDG.E.LTC128B.U16 R104, desc[UR36][R60.64+0x20] ;  /* 0x000020243c687981 */ /* 0x000164000c1e1520 */
.L_x_105:
[----:B------:R-:W-:Y:S05]  /*43b0*/  BSYNC B1 ;  /* 0x0000000000017941 */ /* 0x000fea0003800000 */
.L_x_104:
[----:B-----5:R-:W-:Y:S01]  /*43c0*/  IMAD.U32 R4, R104, 0x10000, RZ ;  /* 0x0001000068047824 */ /* 0x020fe200078e00ff */
[----:B------:R-:W-:Y:S01]  /*43d0*/  ISETP.NE.AND P6, PT, R23, RZ, PT ;  /* 0x000000ff1700720c */ /* 0x000fe20003fc5270 */
[----:B------:R-:W-:Y:S02]  /*43e0*/  BSSY B1, `(.L_x_106) ;  /* 0x000000b000017945 */ /* 0x000fe40003800000 */
[----:B------:R-:W-:Y:S01]  /*43f0*/  FMUL R5, R4, R89 ;  /* 0x0000005904057220 */ /* 0x000fe20000400000 */
[----:B------:R-:W-:-:S03]  /*4400*/  @P4 IMAD.MOV.U32 R4, RZ, RZ, R14 ;  /* 0x000000ffff044224 */ /* 0x000fc600078e000e */
        /* <DEDUP_REMOVED lines=8> */
.L_x_107:
[----:B------:R-:W-:Y:S05]  /*4490*/  BSYNC B1 ;  /* 0x0000000000017941 */ /* 0x000fea0003800000 */
.L_x_106:
        /* <DEDUP_REMOVED lines=13> */
.L_x_109:
[----:B------:R-:W-:Y:S05]  /*4570*/  BSYNC B1 ;  /* 0x0000000000017941 */ /* 0x000fea0003800000 */
.L_x_108:
[----:B-----5:R-:W-:Y:S01]  /*4580*/  IMAD.U32 R4, R104, 0x10000, RZ ;  /* 0x0001000068047824 */ /* 0x020fe200078e00ff */
[----:B------:R-:W-:Y:S03]  /*4590*/  BSSY B1, `(.L_x_110) ;  /* 0x000000b000017945 */ /* 0x000fe60003800000 */
        /* <DEDUP_REMOVED lines=10> */
.L_x_111:
[----:B------:R-:W-:Y:S05]  /*4640*/  BSYNC B1 ;  /* 0x0000000000017941 */ /* 0x000fea0003800000 */
.L_x_110:
        /* <DEDUP_REMOVED lines=13> */
.L_x_113:
[----:B------:R-:W-:Y:S05]  /*4720*/  BSYNC B1 ;  /* 0x0000000000017941 */ /* 0x000fea0003800000 */
.L_x_112:
        /* <DEDUP_REMOVED lines=13> */
.L_x_115:
[----:B------:R-:W-:Y:S05]  /*4800*/  BSYNC B1 ;  /* 0x0000000000017941 */ /* 0x000fea0003800000 */
.L_x_114:
        /* <DEDUP_REMOVED lines=13> */
.L_x_117:
[----:B------:R-:W-:Y:S05]  /*48e0*/  BSYNC B1 ;  /* 0x0000000000017941 */ /* 0x000fea0003800000 */
.L_x_116:
        /* <DEDUP_REMOVED lines=12> */
.L_x_119:
[----:B------:R-:W-:Y:S05]  /*49b0*/  BSYNC B1 ;  /* 0x0000000000017941 */ /* 0x000fea0003800000 */
.L_x_118:
        /* <DEDUP_REMOVED lines=13> */
.L_x_121:
[----:B------:R-:W-:Y:S05]  /*4a90*/  BSYNC B1 ;  /* 0x0000000000017941 */ /* 0x000fea0003800000 */
.L_x_120:
[----:B-----5:R-:W-:Y:S01]  /*4aa0*/  SHF.L.U32 R4, R104, 0x10, RZ ;  /* 0x0000001068047819 */ /* 0x020fe200000006ff */
[----:B------:R-:W-:Y:S01]  /*4ab0*/  BSSY B1, `(.L_x_122) ;  /* 0x000000c000017945 */ /* 0x000fe20003800000 */
[----:B------:R-:W-:-:S03]  /*4ac0*/  ISETP.NE.AND P6, PT, R70, RZ, PT ;  /* 0x000000ff4600720c */ /* 0x000fc60003fc5270 */
        /* <DEDUP_REMOVED lines=10> */
.L_x_123:
[----:B------:R-:W-:Y:S05]  /*4b70*/  BSYNC B1 ;  /* 0x0000000000017941 */ /* 0x000fea0003800000 */
.L_x_122:
        /* <DEDUP_REMOVED lines=13> */
.L_x_125:
[----:B------:R-:W-:Y:S05]  /*4c50*/  BSYNC B1 ;  /* 0x0000000000017941 */ /* 0x000fea0003800000 */
.L_x_124:
        /* <DEDUP_REMOVED lines=12> */
.L_x_127:
[----:B------:R-:W-:Y:S05]  /*4d20*/  BSYNC B1 ;  /* 0x0000000000017941 */ /* 0x000fea0003800000 */
.L_x_126:
        /* <DEDUP_REMOVED lines=13> */
.L_x_129:
[----:B------:R-:W-:Y:S05]  /*4e00*/  BSYNC B1 ;  /* 0x0000000000017941 */ /* 0x000fea0003800000 */
.L_x_128:
        /* <DEDUP_REMOVED lines=12> */
.L_x_131:
[----:B------:R-:W-:Y:S05]  /*4ed0*/  BSYNC B1 ;  /* 0x0000000000017941 */ /* 0x000fea0003800000 */
.L_x_130:
        /* <DEDUP_REMOVED lines=12> */
.L_x_133:
[----:B------:R-:W-:Y:S05]  /*4fa0*/  BSYNC B1 ;  /* 0x0000000000017941 */ /* 0x000fea0003800000 */
.L_x_132:
[----:B-----5:R-:W-:Y:S01]  /*4fb0*/  IMAD.U32 R4, R104, 0x10000, RZ ;  /* 0x0001000068047824 */ /* 0x020fe200078e00ff */
[----:B------:R-:W-:Y:S01]  /*4fc0*/  ISETP.GT.AND P5, PT, R3, 0x88, P5 ;  /* 0x000000880300780c */ /* 0x000fe20002fa4270 */
        /* <DEDUP_REMOVED lines=8> */
[----:B------:R-:W-:Y:S05]  /*5050*/  @!P5 BRA `(.L_x_135) ;  /* 0x000000000004d947 */ /* 0x000fea0003800000 */
[----:B------:R0:W5:Y:S02]  /*5060*/  LDG.E.LTC128B.U16 R104, desc[UR36][R10.64+0x52] ;  /* 0x000052240a687981 */ /* 0x000164000c1e1520 */
.L_x_135:
[----:B------:R-:W-:Y:S05]  /*5070*/  BSYNC B1 ;  /* 0x0000000000017941 */ /* 0x000fea0003800000 */
.L_x_134:
[----:B0----5:R-:W-:Y:S01]  /*5080*/  IMAD.U32 R4, R104, 0x10000, RZ ;  /* 0x0001000068047824 */ /* 0x021fe200078e00ff */
        /* <DEDUP_REMOVED lines=11> */
.L_x_137:
[----:B------:R-:W-:Y:S05]  /*5140*/  BSYNC B1 ;  /* 0x0000000000017941 */ /* 0x000fea0003800000 */
.L_x_136:
[----:B0----5:R-:W-:Y:S01]  /*5150*/  IMAD.U32 R4, R104, 0x10000, RZ ;  /* 0x0001000068047824 */ /* 0x021fe200078e00ff */
        /* <DEDUP_REMOVED lines=11> */
.L_x_139:
[----:B------:R-:W-:Y:S05]  /*5210*/  BSYNC B1 ;  /* 0x0000000000017941 */ /* 0x000fea0003800000 */
.L_x_138:
        /* <DEDUP_REMOVED lines=12> */
.L_x_141:
[----:B------:R-:W-:Y:S05]  /*52e0*/  BSYNC B1 ;  /* 0x0000000000017941 */ /* 0x000fea0003800000 */
.L_x_140:
        /* <DEDUP_REMOVED lines=12> */
.L_x_143:
[----:B------:R-:W-:Y:S05]  /*53b0*/  BSYNC B1 ;  /* 0x0000000000017941 */ /* 0x000fea0003800000 */
.L_x_142:
        /* <DEDUP_REMOVED lines=12> */
.L_x_145:
[----:B------:R-:W-:Y:S05]  /*5480*/  BSYNC B1 ;  /* 0x0000000000017941 */ /* 0x000fea0003800000 */
.L_x_144:
        /* <DEDUP_REMOVED lines=12> */
.L_x_147:
[----:B------:R-:W-:Y:S05]  /*5550*/  BSYNC B1 ;  /* 0x0000000000017941 */ /* 0x000fea0003800000 */
.L_x_146:
        /* <DEDUP_REMOVED lines=9> */
.L_x_149:
[----:B------:R-:W-:Y:S05]  /*55f0*/  BSYNC B1 ;  /* 0x0000000000017941 */ /* 0x000fea0003800000 */
.L_x_148:
        /* <DEDUP_REMOVED lines=12> */
.L_x_151:
[----:B------:R-:W-:Y:S05]  /*56c0*/  BSYNC B1 ;  /* 0x0000000000017941 */ /* 0x000fea0003800000 */
.L_x_150:
[----:B------:R-:W-:Y:S05]  /*56d0*/  @!P0 BRA `(.L_x_152) ;  /* 0x0000001400f08947 */ /* 0x000fea0003800000 */
[----:B-----5:R-:W-:-:S04]  /*56e0*/  IMAD.U32 R104, R104, 0x10000, RZ ;  /* 0x0001000068687824 */ /* 0x020fc800078e00ff */
[----:B------:R-:W-:-:S04]  /*56f0*/  FMUL R104, R104, R89 ;  /* 0x0000005968687220 */ /* 0x000fc80000400000 */
[----:B------:R-:W-:-:S05]  /*5700*/  FFMA R104, R55, R88, R104 ;  /* 0x0000005837687223 */ /* 0x000fca0000000068 */
[----:B------:R-:W-:-:S05]  /*5710*/  F2FP.BF16.F32.PACK_AB R104, RZ, R104 ;  /* 0x00000068ff68723e */ /* 0x000fca00000010ff */
[----:B------:R0:W-:Y:S01]  /*5720*/  STG.E.U16 desc[UR36][R12.64+0x72], R104 ;  /* 0x000072680c007986 */ /* 0x0001e2000c101524 */
[----:B------:R-:W-:Y:S05]  /*5730*/  BRA `(.L_x_152) ;  /* 0x0000001400d87947 */ /* 0x000fea0003800000 */
.L_x_29:
[----:B------:R-:W-:Y:S01]  /*5740*/  ULDC.64 UR4, c[0x0][0x5c0] ;  /* 0x0001700000047ab9 */ /* 0x000fe20000000a00 */
[----:B------:R-:W-:Y:S01]  /*5750*/  ISETP.GT.AND P3, PT, R4, 0x1, PT ;  /* 0x000000010400780c */ /* 0x000fe20003f64270 */
[-C--:B------:R-:W-:Y:S01]  /*5760*/  FMUL R56, R56, R88.reuse ;  /* 0x0000005838387220 */ /* 0x080fe20000400000 */
[----:B------:R-:W-:Y:S01]  /*5770*/  LEA R14, P1, R104, UR4, 0x1 ;  /* 0x00000004680e7c11 */ /* 0x000fe2000f8208ff */
[-C--:B------:R-:W-:Y:S01]  /*5780*/  FMUL R57, R57, R88.reuse ;  /* 0x0000005839397220 */ /* 0x080fe20000400000 */
[----:B------:R-:W-:Y:S01]  /*5790*/  IMAD.SHL.U32 R7, R12, 0x10, RZ ;  /* 0x000000100c077824 */ /* 0x000fe200078e00ff */
[----:B------:R-:W-:Y:S01]  /*57a0*/  ISETP.GT.AND P2, PT, R3, 0x8, P6 ;  /* 0x000000080300780c */ /* 0x000fe20003744270 */
[-C--:B------:R-:W-:Y:S01]  /*57b0*/  FMUL R58, R58, R88.reuse ;  /* 0x000000583a3a7220 */ /* 0x080fe20000400000 */
[----:B------:R-:W-:Y:S01]  /*57c0*/  LEA.HI.X R15, R104, UR5, R93, 0x1, P1 ;  /* 0x00000005680f7c11 */ /* 0x000fe200088f0c5d */
[-C--:B------:R-:W-:Y:S01]  /*57d0*/  FMUL R59, R59, R88.reuse ;  /* 0x000000583b3b7220 */ /* 0x080fe20000400000 */
[----:B------:R-:W-:Y:S01]  /*57e0*/  ISETP.GT.AND P1, PT, R3, RZ, P3 ;  /* 0x000000ff0300720c */ /* 0x000fe20001f24270 */
[----:B------:R-:W-:Y:S01]  /*57f0*/  FMUL R60, R60, R88 ;  /* 0x000000583c3c7220 */ /* 0x000fe20000400000 */
[----:B------:R-:W-:Y:S01]  /*5800*/  F2FP.BF16.F32.PACK_AB R56, RZ, R56 ;  /* 0x00000038ff38723e */ /* 0x000fe200000010ff */
[-C--:B------:R-:W-:Y:S01]  /*5810*/  FMUL R61, R61, R88.reuse ;  /* 0x000000583d3d7220 */ /* 0x080fe20000400000 */
[----:B------:R-:W-:Y:S01]  /*5820*/  F2FP.BF16.F32.PACK_AB R57, RZ, R57 ;  /* 0x00000039ff39723e */ /* 0x000fe200000010ff */
[----:B------:R-:W-:Y:S01]  /*5830*/  FMUL R63, R63, R88 ;  /* 0x000000583f3f7220 */ /* 0x000fe20000400000 */
[C---:B------:R-:W-:Y:S01]  /*5840*/  SHF.L.U64.HI R5, R12.reuse, 0x4, R13 ;  /* 0x000000040c057819 */ /* 0x040fe2000001020d */
[----:B------:R-:W-:Y:S01]  /*5850*/  @P0 STG.E.U16 desc[UR36][R14.64], R56 ;  /* 0x000000380e000986 */ /* 0x000fe2000c101524 */
[----:B------:R-:W-:Y:S01]  /*5860*/  PRMT R9, R57, 0x7610, R9 ;  /* 0x0000761039097816 */ /* 0x000fe20000000009 */
[----:B------:R-:W-:Y:S01]  /*5870*/  IMAD.SHL.U32 R57, R12, 0x100, RZ ;  /* 0x000001000c397824 */ /* 0x000fe200078e00ff */
[----:B------:R-:W-:Y:S01]  /*5880*/  IADD3 R8, P0, R7, R14, RZ ;  /* 0x0000000e07087210 */ /* 0x000fe20007f1e0ff */
[----:B------:R-:W-:Y:S01]  /*5890*/  FMUL R62, R62, R88 ;  /* 0x000000583e3e7220 */ /* 0x000fe20000400000 */
[----:B------:R-:W-:Y:S01]  /*58a0*/  F2FP.BF16.F32.PACK_AB R58, RZ, R58 ;  /* 0x0000003aff3a723e */ /* 0x000fe200000010ff */
[--C-:B------:R-:W-:Y:S01]  /*58b0*/  @P1 IMAD.MOV.U32 R10, RZ, RZ, R14.reuse ;  /* 0x000000ffff0a1224 */ /* 0x100fe200078e000e */
[----:B------:R-:W-:Y:S01]  /*58c0*/  SHF.L.U64.HI R23, R12, 0x8, R13 ;  /* 0x000000080c177819 */ /* 0x000fe2000001020d */
[--C-:B------:R-:W-:Y:S01]  /*58d0*/  @P1 IMAD.MOV.U32 R11, RZ, RZ, R15.reuse ;  /* 0x000000ffff0b1224 */ /* 0x100fe200078e000f */
[----:B------:R-:W-:Y:S01]  /*58e0*/  ISETP.GT.AND P4, PT, R4, 0x8, PT ;  /* 0x000000080400780c */ /* 0x000fe20003f84270 */
[-C--:B------:R-:W-:Y:S01]  /*58f0*/  FMUL R64, R64, R88.reuse ;  /* 0x0000005840407220 */ /* 0x080fe20000400000 */
[----:B------:R-:W-:Y:S01]  /*5900*/  F2FP.BF16.F32.PACK_AB R59, RZ, R59 ;  /* 0x0000003bff3b723e */ /* 0x000fe200000010ff */
[----:B------:R-:W-:Y:S01]  /*5910*/  FMUL R65, R65, R88 ;  /* 0x0000005841417220 */ /* 0x000fe20000400000 */
[----:B------:R0:W-:Y:S01]  /*5920*/  @P1 STG.E.U16 desc[UR36][R10.64+0x2], R9 ;  /* 0x000002090a001986 */ /* 0x0001e2000c101524 */
[----:B------:R-:W-:Y:S01]  /*5930*/  F2FP.BF16.F32.PACK_AB R60, RZ, R60 ;  /* 0x0000003cff3c723e */ /* 0x000fe200000010ff */
[-C--:B------:R-:W-:Y:S01]  /*5940*/  FMUL R66, R66, R88.reuse ;  /* 0x0000005842427220 */ /* 0x080fe20000400000 */
[----:B------:R-:W-:Y:S01]  /*5950*/  F2FP.BF16.F32.PACK_AB R61, RZ, R61 ;  /* 0x0000003dff3d723e */ /* 0x000fe200000010ff */
[-C--:B------:R-:W-:Y:S01]  /*5960*/  FMUL R67, R67, R88.reuse ;  /* 0x0000005843437220 */ /* 0x080fe20000400000 */
[----:B------:R-:W-:Y:S01]  /*5970*/  F2FP.BF16.F32.PACK_AB R63, RZ, R63 ;  /* 0x0000003fff3f723e */ /* 0x000fe200000010ff */
[----:B------:R-:W-:Y:S01]  /*5980*/  FMUL R68, R68, R88 ;  /* 0x0000005844447220 */ /* 0x000fe20000400000 */
[----:B------:R-:W-:Y:S01]  /*5990*/  F2FP.BF16.F32.PACK_AB R62, RZ, R62 ;  /* 0x0000003eff3e723e */ /* 0x000fe200000010ff */
[----:B------:R-:W-:Y:S01]  /*59a0*/  FMUL R69, R69, R88 ;  /* 0x0000005845457220 */ /* 0x000fe20000400000 */
[----:B------:R-:W-:Y:S01]  /*59b0*/  F2FP.BF16.F32.PACK_AB R64, RZ, R64 ;  /* 0x00000040ff40723e */ /* 0x000fe200000010ff */
[-C--:B------:R-:W-:Y:S01]  /*59c0*/  FMUL R70, R70, R88.reuse ;  /* 0x0000005846467220 */ /* 0x080fe20000400000 */
[----:B------:R-:W-:Y:S01]  /*59d0*/  F2FP.BF16.F32.PACK_AB R65, RZ, R65 ;  /* 0x00000041ff41723e */ /* 0x000fe200000010ff */
[----:B0-----:R-:W-:Y:S01]  /*59e0*/  IMAD.X R9, R5, 0x1, R15, P0 ;  /* 0x0000000105097824 */ /* 0x001fe200000e060f */
[----:B------:R-:W-:Y:S01]  /*59f0*/  ISETP.GT.AND P0, PT, R3, 0x8, P3 ;  /* 0x000000080300780c */ /* 0x000fe20001f04270 */
[-C--:B------:R-:W-:Y:S01]  /*5a00*/  FMUL R71, R71, R88.reuse ;  /* 0x0000005847477220 */ /* 0x080fe20000400000 */
[----:B------:R-:W-:Y:S01]  /*5a10*/  ISETP.GT.AND P3, PT, R4, 0x9, PT ;  /* 0x000000090400780c */ /* 0x000fe20003f64270 */
[----:B------:R-:W-:Y:S01]  /*5a20*/  FMUL R72, R72, R88 ;  /* 0x0000005848487220 */ /* 0x000fe20000400000 */
[----:B------:R-:W-:Y:S01]  /*5a30*/  @P2 STG.E.U16 desc[UR36][R8.64], R58 ;  /* 0x0000003a08002986 */ /* 0x000fe2000c101524 */
[----:B------:R-:W-:Y:S01]  /*5a40*/  IADD3 R6, P1, P2, R57, R14, R7 ;  /* 0x0000000e39067210 */ /* 0x000fe20007a3e007 */
[----:B------:R-:W-:Y:S01]  /*5a50*/  FMUL R73, R73, R88 ;  /* 0x0000005849497220 */ /* 0x000fe20000400000 */
[----:B------:R-:W-:Y:S01]  /*5a60*/  F2FP.BF16.F32.PACK_AB R66, RZ, R66 ;  /* 0x00000042ff42723e */ /* 0x000fe200000010ff */
[-C--:B------:R-:W-:Y:S01]  /*5a70*/  FMUL R74, R74, R88.reuse ;  /* 0x000000584a4a7220 */ /* 0x080fe20000400000 */
[----:B------:R-:W-:Y:S01]  /*5a80*/  IADD3.X R7, R23, R15, R5, P1, P2 ;  /* 0x0000000f17077210 */ /* 0x000fe20000fe4405 */
[-C--:B------:R-:W-:Y:S01]  /*5a90*/  FMUL R75, R75, R88.reuse ;  /* 0x000000584b4b7220 */ /* 0x080fe20000400000 */
[C---:B------:R-:W-:Y:S01]  /*5aa0*/  ISETP.GT.AND P1, PT, R3.reuse, RZ, P4 ;  /* 0x000000ff0300720c */ /* 0x040fe20002724270 */
[-C--:B------:R-:W-:Y:S01]  /*5ab0*/  FMUL R76, R76, R88.reuse ;  /* 0x000000584c4c7220 */ /* 0x080fe20000400000 */
[----:B------:R-:W-:Y:S01]  /*5ac0*/  @P0 STG.E.U16 desc[UR36][R8.64+0x2], R59 ;  /* 0x0000023b08000986 */ /* 0x000fe2000c101524 */
[----:B------:R-:W-:Y:S01]  /*5ad0*/  ISETP.GT.AND P0, PT, R3, RZ, P3 ;  /* 0x000000ff0300720c */ /* 0x000fe20001f04270 */
[-C--:B------:R-:W-:Y:S01]  /*5ae0*/  FMUL R77, R77, R88.reuse ;  /* 0x000000584d4d7220 */ /* 0x080fe20000400000 */
[----:B------:R-:W-:Y:S01]  /*5af0*/  ISETP.GT.AND P2, PT, R4, 0x11, PT ;  /* 0x000000110400780c */ /* 0x000fe20003f44270 */
[-C--:B------:R-:W-:Y:S01]  /*5b00*/  FMUL R78, R78, R88.reuse ;  /* 0x000000584e4e7220 */ /* 0x080fe20000400000 */
[----:B------:R-:W-:Y:S01]  /*5b10*/  F2FP.BF16.F32.PACK_AB R67, RZ, R67 ;  /* 0x00000043ff43723e */ /* 0x000fe200000010ff */
[----:B------:R-:W-:Y:S01]  /*5b20*/  FMUL R79, R79, R88 ;  /* 0x000000584f4f7220 */ /* 0x000fe20000400000 */
[----:B------:R-:W-:Y:S01]  /*5b30*/  F2FP.BF16.F32.PACK_AB R68, RZ, R68 ;  /* 0x00000044ff44723e */ /* 0x000fe200000010ff */
[-C--:B------:R-:W-:Y:S01]  /*5b40*/  FMUL R80, R80, R88.reuse ;  /* 0x0000005850507220 */ /* 0x080fe20000400000 */
[----:B------:R-:W-:Y:S01]  /*5b50*/  F2FP.BF16.F32.PACK_AB R69, RZ, R69 ;  /* 0x00000045ff45723e */ /* 0x000fe200000010ff */
[----:B------:R-:W-:Y:S01]  /*5b60*/  FMUL R81, R81, R88 ;  /* 0x0000005851517220 */ /* 0x000fe20000400000 */
[--C-:B------:R-:W-:Y:S01]  /*5b70*/  @P1 IMAD.MOV.U32 R10, RZ, RZ, R14.reuse ;  /* 0x000000ffff0a1224 */ /* 0x100fe200078e000e */
[----:B------:R-:W-:Y:S01]  /*5b80*/  F2FP.BF16.F32.PACK_AB R70, RZ, R70 ;  /* 0x00000046ff46723e */ /* 0x000fe200000010ff */
[--C-:B------:R-:W-:Y:S01]  /*5b90*/  @P1 IMAD.MOV.U32 R11, RZ, RZ, R15.reuse ;  /* 0x000000ffff0b1224 */ /* 0x100fe200078e000f */
[----:B------:R-:W-:Y:S01]  /*5ba0*/  F2FP.BF16.F32.PACK_AB R71, RZ, R71 ;  /* 0x00000047ff47723e */ /* 0x000fe200000010ff */
[----:B------:R-:W-:Y:S01]  /*5bb0*/  FMUL R82, R82, R88 ;  /* 0x0000005852527220 */ /* 0x000fe20000400000 */
[----:B------:R-:W-:Y:S01]  /*5bc0*/  F2FP.BF16.F32.PACK_AB R72, RZ, R72 ;  /* 0x00000048ff48723e */ /* 0x000fe200000010ff */
[-C--:B------:R-:W-:Y:S01]  /*5bd0*/  FMUL R83, R83, R88.reuse ;  /* 0x0000005853537220 */ /* 0x080fe20000400000 */
[----:B------:R0:W-:Y:S01]  /*5be0*/  @P1 STG.E.U16 desc[UR36][R10.64+0x10], R60 ;  /* 0x0000103c0a001986 */ /* 0x0001e2000c101524 */
[----:B------:R-:W-:Y:S01]  /*5bf0*/  ISETP.GT.AND P1, PT, R3, 0x8, P4 ;  /* 0x000000080300780c */ /* 0x000fe20002724270 */
[-C--:B------:R-:W-:Y:S01]  /*5c00*/  FMUL R84, R84, R88.reuse ;  /* 0x0000005854547220 */ /* 0x080fe20000400000 */
[----:B------:R-:W-:Y:S01]  /*5c10*/  F2FP.BF16.F32.PACK_AB R73, RZ, R73 ;  /* 0x00000049ff49723e */ /* 0x000fe200000010ff */
[----:B------:R-:W-:Y:S01]  /*5c20*/  FMUL R85, R85, R88 ;  /* 0x0000005855557220 */ /* 0x000fe20000400000 */
[----:B------:R-:W-:Y:S01]  /*5c30*/  F2FP.BF16.F32.PACK_AB R74, RZ, R74 ;  /* 0x0000004aff4a723e */ /* 0x000fe200000010ff */
[-C--:B------:R-:W-:Y:S01]  /*5c40*/  FMUL R86, R86, R88.reuse ;  /* 0x0000005856567220 */ /* 0x080fe20000400000 */
[----:B------:R-:W-:Y:S01]  /*5c50*/  F2FP.BF16.F32.PACK_AB R75, RZ, R75 ;  /* 0x0000004bff4b723e */ /* 0x000fe200000010ff */
[-C--:B------:R-:W-:Y:S01]  /*5c60*/  FMUL R87, R87, R88.reuse ;  /* 0x0000005857577220 */ /* 0x080fe20000400000 */
[----:B------:R-:W-:Y:S01]  /*5c70*/  ISETP.GT.AND P5, PT, R4, 0x28, PT ;  /* 0x000000280400780c */ /* 0x000fe20003fa4270 */
[----:B------:R-:W-:Y:S01]  /*5c80*/  FMUL R24, R24, R88 ;  /* 0x0000005818187220 */ /* 0x000fe20000400000 */
[----:B------:R-:W-:Y:S01]  /*5c90*/  F2FP.BF16.F32.PACK_AB R76, RZ, R76 ;  /* 0x0000004cff4c723e */ /* 0x000fe200000010ff */
[--C-:B0-----:R-:W-:Y:S01]  /*5ca0*/  @P0 IMAD.MOV.U32 R10, RZ, RZ, R14.reuse ;  /* 0x000000ffff0a0224 */ /* 0x101fe200078e000e */
[----:B------:R-:W-:Y:S01]  /*5cb0*/  ISETP.GT.AND P4, PT, R4, 0x29, PT ;  /* 0x000000290400780c */ /* 0x000fe20003f84270 */
        /* <DEDUP_REMOVED lines=8> */
[C---:B------:R-:W-:Y:S01]  /*5d40*/  ISETP.GT.AND P3, PT, R4.reuse, 0x10, PT ;  /* 0x000000100400780c */ /* 0x040fe20003f64270 */
[----:B------:R-:W-:Y:S01]  /*5d50*/  @P1 STG.E.U16 desc[UR36][R8.64+0x10], R62 ;  /* 0x0000103e08001986 */ /* 0x000fe2000c101524 */
        /* <DEDUP_REMOVED lines=8> */
[----:B------:R-:W-:Y:S01]  /*5de0*/  F2FP.BF16.F32.PACK_AB R82, RZ, R82 ;  /* 0x00000052ff52723e */ /* 0x000fe200000010ff */
[----:B------:R-:W-:Y:S01]  /*5df0*/  @P0 STG.E.U16 desc[UR36][R8.64+0x12], R63 ;  /* 0x0000123f08000986 */ /* 0x000fe2000c101524 */
[----:B------:R-:W-:Y:S01]  /*5e00*/  ISETP.GT.AND P0, PT, R3, RZ, P3 ;  /* 0x000000ff0300720c */ /* 0x000fe20001f04270 */
[-C--:B------:R-:W-:Y:S01]  /*5e10*/  FMUL R32, R32, R88.reuse ;  /* 0x0000005820207220 */ /* 0x080fe20000400000 */
[----:B------:R-:W-:Y:S01]  /*5e20*/  F2FP.BF16.F32.PACK_AB R83, RZ, R83 ;  /* 0x00000053ff53723e */ /* 0x000fe200000010ff */
[----:B------:R-:W-:Y:S01]  /*5e30*/  FMUL R33, R33, R88 ;  /* 0x0000005821217220 */ /* 0x000fe20000400000 */
[----:B------:R-:W-:Y:S01]  /*5e40*/  F2FP.BF16.F32.PACK_AB R84, RZ, R84 ;  /* 0x00000054ff54723e */ /* 0x000fe200000010ff */
[-C--:B------:R-:W-:Y:S01]  /*5e50*/  FMUL R34, R34, R88.reuse ;  /* 0x0000005822227220 */ /* 0x080fe20000400000 */
[----:B------:R-:W-:Y:S01]  /*5e60*/  P2R R5, PR, RZ, 0x20 ;  /* 0x00000020ff057803 */ /* 0x000fe20000000000 */
[-C--:B------:R-:W-:Y:S01]  /*5e70*/  FMUL R35, R35, R88.reuse ;  /* 0x0000005823237220 */ /* 0x080fe20000400000 */
[----:B------:R-:W-:Y:S01]  /*5e80*/  F2FP.BF16.F32.PACK_AB R85, RZ, R85 ;  /* 0x00000055ff55723e */ /* 0x000fe200000010ff */
[----:B------:R-:W-:Y:S01]  /*5e90*/  FMUL R36, R36, R88 ;  /* 0x0000005824247220 */ /* 0x000fe20000400000 */
[----:B------:R-:W-:Y:S01]  /*5ea0*/  F2FP.BF16.F32.PACK_AB R86, RZ, R86 ;  /* 0x00000056ff56723e */ /* 0x000fe200000010ff */
[-C--:B------:R-:W-:Y:S01]  /*5eb0*/  FMUL R37, R37, R88.reuse ;  /* 0x0000005825257220 */ /* 0x080fe20000400000 */
[----:B------:R-:W-:Y:S01]  /*5ec0*/  F2FP.BF16.F32.PACK_AB R87, RZ, R87 ;  /* 0x00000057ff57723e */ /* 0x000fe200000010ff */
[--C-:B0-----:R-:W-:Y:S01]  /*5ed0*/  @P0 IMAD.MOV.U32 R10, RZ, RZ, R14.reuse ;  /* 0x000000ffff0a0224 */ /* 0x101fe200078e000e */
[----:B------:R-:W-:Y:S01]  /*5ee0*/  @P0 MOV R11, R15 ;  /* 0x0000000f000b0202 */ /* 0x000fe20000000f00 */
[----:B------:R-:W-:Y:S01]  /*5ef0*/  FMUL R38, R38, R88 ;  /* 0x0000005826267220 */ /* 0x000fe20000400000 */
[----:B------:R-:W-:Y:S01]  /*5f00*/  F2FP.BF16.F32.PACK_AB R24, RZ, R24 ;  /* 0x00000018ff18723e */ /* 0x000fe200000010ff */
[-C--:B------:R-:W-:Y:S01]  /*5f10*/  FMUL R39, R39, R88.reuse ;  /* 0x0000005827277220 */ /* 0x080fe20000400000 */
[----:B------:R-:W-:Y:S01]  /*5f20*/  F2FP.BF16.F32.PACK_AB R25, RZ, R25 ;  /* 0x00000019ff19723e */ /* 0x000fe200000010ff */
[----:B------:R0:W-:Y:S01]  /*5f30*/  @P0 STG.E.U16 desc[UR36][R10.64+0x20], R64 ;  /* 0x000020400a000986 */ /* 0x0001e2000c101524 */
[----:B------:R-:W-:Y:S01]  /*5f40*/  ISETP.GT.AND P0, PT, R3, RZ, P2 ;  /* 0x000000ff0300720c */ /* 0x000fe20001704270 */
[----:B------:R-:W-:Y:S01]  /*5f50*/  FMUL R40, R40, R88 ;  /* 0x0000005828287220 */ /* 0x000fe20000400000 */
[----:B------:R-:W-:Y:S01]  /*5f60*/  F2FP.BF16.F32.PACK_AB R26, RZ, R26 ;  /* 0x0000001aff1a723e */ /* 0x000fe200000010ff */
        /* <DEDUP_REMOVED lines=8> */
[----:B------:R-:W-:Y:S01]  /*5ff0*/  FMUL R45, R45, R88 ;  /* 0x000000582d2d7220 */ /* 0x000fe20000400000 */
[----:B------:R-:W-:Y:S01]  /*6000*/  F2FP.BF16.F32.PACK_AB R31, RZ, R31 ;  /* 0x0000001fff1f723e */ /* 0x000fe200000010ff */
[----:B0-----:R-:W-:Y:S01]  /*6010*/  @P0 IMAD.MOV.U32 R10, RZ, RZ, R14 ;  /* 0x000000ffff0a0224 */ /* 0x001fe200078e000e */
[----:B------:R-:W-:Y:S01]  /*6020*/  F2FP.BF16.F32.PACK_AB R32, RZ, R32 ;  /* 0x00000020ff20723e */ /* 0x000fe200000010ff */
[----:B------:R-:W-:Y:S01]  /*6030*/  @P0 IMAD.MOV.U32 R11, RZ, RZ, R15 ;  /* 0x000000ffff0b0224 */ /* 0x000fe200078e000f */
[----:B------:R-:W-:Y:S01]  /*6040*/  F2FP.BF16.F32.PACK_AB R33, RZ, R33 ;  /* 0x00000021ff21723e */ /* 0x000fe200000010ff */
[----:B------:R-:W-:Y:S01]  /*6050*/  FMUL R46, R46, R88 ;  /* 0x000000582e2e7220 */ /* 0x000fe20000400000 */
[----:B------:R-:W-:Y:S01]  /*6060*/  F2FP.BF16.F32.PACK_AB R34, RZ, R34 ;  /* 0x00000022ff22723e */ /* 0x000fe200000010ff */
[-C--:B------:R-:W-:Y:S01]  /*6070*/  FMUL R47, R47, R88.reuse ;  /* 0x000000582f2f7220 */ /* 0x080fe20000400000 */
[----:B------:R0:W-:Y:S01]  /*6080*/  @P0 STG.E.U16 desc[UR36][R10.64+0x22], R65 ;  /* 0x000022410a000986 */ /* 0x0001e2000c101524 */
[----:B------:R-:W-:Y:S01]  /*6090*/  ISETP.GT.AND P0, PT, R3, 0x8, P3 ;  /* 0x000000080300780c */ /* 0x000fe20001f04270 */
        /* <DEDUP_REMOVED lines=12> */
[----:B------:R-:W-:Y:S01]  /*6160*/  @P0 STG.E.U16 desc[UR36][R8.64+0x20], R66 ;  /* 0x0000204208000986 */ /* 0x000fe2000c101524 */
[----:B------:R-:W-:Y:S01]  /*6170*/  ISETP.GT.AND P0, PT, R3, 0x8, P2 ;  /* 0x000000080300780c */ /* 0x000fe20001704270 */
[-C--:B------:R-:W-:Y:S01]  /*6180*/  FMUL R54, R54, R88.reuse ;  /* 0x0000005836367220 */ /* 0x080fe20000400000 */
[----:B------:R-:W-:Y:S01]  /*6190*/  ISETP.GT.AND P2, PT, R4, 0x18, PT ;  /* 0x000000180400780c */ /* 0x000fe20003f44270 */
[----:B------:R-:W-:Y:S01]  /*61a0*/  FMUL R55, R55, R88 ;  /* 0x0000005837377220 */ /* 0x000fe20000400000 */
[----:B------:R-:W-:-:S02]  /*61b0*/  F2FP.BF16.F32.PACK_AB R40, RZ, R40 ;  /* 0x00000028ff28723e */ /* 0x000fc400000010ff */
[----:B------:R-:W-:Y:S02]  /*61c0*/  F2FP.BF16.F32.PACK_AB R41, RZ, R41 ;  /* 0x00000029ff29723e */ /* 0x000fe400000010ff */
[----:B------:R-:W-:Y:S02]  /*61d0*/  F2FP.BF16.F32.PACK_AB R42, RZ, R42 ;  /* 0x0000002aff2a723e */ /* 0x000fe400000010ff */
[----:B------:R-:W-:Y:S02]  /*61e0*/  F2FP.BF16.F32.PACK_AB R43, RZ, R43 ;  /* 0x0000002bff2b723e */ /* 0x000fe400000010ff */
[----:B------:R-:W-:Y:S01]  /*61f0*/  F2FP.BF16.F32.PACK_AB R44, RZ, R44 ;  /* 0x0000002cff2c723e */ /* 0x000fe200000010ff */
[----:B------:R-:W-:Y:S01]  /*6200*/  @P0 STG.E.U16 desc[UR36][R8.64+0x22], R67 ;  /* 0x0000224308000986 */ /* 0x000fe2000c101524 */
[----:B------:R-:W-:Y:S02]  /*6210*/  ISETP.GT.AND P0, PT, R3, RZ, P2 ;  /* 0x000000ff0300720c */ /* 0x000fe40001704270 */
[----:B------:R-:W-:-:S02]  /*6220*/  F2FP.BF16.F32.PACK_AB R45, RZ, R45 ;  /* 0x0000002dff2d723e */ /* 0x000fc400000010ff */
[----:B------:R-:W-:Y:S02]  /*6230*/  F2FP.BF16.F32.PACK_AB R46, RZ, R46 ;  /* 0x0000002eff2e723e */ /* 0x000fe400000010ff */
[----:B------:R-:W-:Y:S02]  /*6240*/  F2FP.BF16.F32.PACK_AB R47, RZ, R47 ;  /* 0x0000002fff2f723e */ /* 0x000fe400000010ff */
[----:B------:R-:W-:Y:S02]  /*6250*/  F2FP.BF16.F32.PACK_AB R48, RZ, R48 ;  /* 0x00000030ff30723e */ /* 0x000fe400000010ff */
[----:B------:R-:W-:Y:S02]  /*6260*/  F2FP.BF16.F32.PACK_AB R49, RZ, R49 ;  /* 0x00000031ff31723e */ /* 0x000fe400000010ff */
[----:B------:R-:W-:Y:S01]  /*6270*/  F2FP.BF16.F32.PACK_AB R50, RZ, R50 ;  /* 0x00000032ff32723e */ /* 0x000fe200000010ff */
[----:B0-----:R-:W-:Y:S01]  /*6280*/  @P0 IMAD.MOV.U32 R10, RZ, RZ, R14 ;  /* 0x000000ffff0a0224 */ /* 0x001fe200078e000e */
[----:B------:R-:W-:Y:S01]  /*6290*/  F2FP.BF16.F32.PACK_AB R51, RZ, R51 ;  /* 0x00000033ff33723e */ /* 0x000fe200000010ff */
[----:B------:R-:W-:Y:S01]  /*62a0*/  @P0 IMAD.MOV.U32 R11, RZ, RZ, R15 ;  /* 0x000000ffff0b0224 */ /* 0x000fe200078e000f */
[----:B------:R-:W-:-:S02]  /*62b0*/  F2FP.BF16.F32.PACK_AB R52, RZ, R52 ;  /* 0x00000034ff34723e */ /* 0x000fc400000010ff */
[----:B------:R-:W-:Y:S02]  /*62c0*/  F2FP.BF16.F32.PACK_AB R53, RZ, R53 ;  /* 0x00000035ff35723e */ /* 0x000fe400000010ff */
[----:B------:R0:W-:Y:S01]  /*62d0*/  @P0 STG.E.U16 desc[UR36][R10.64+0x30], R68 ;  /* 0x000030440a000986 */ /* 0x0001e2000c101524 */
[----:B------:R-:W-:Y:S02]  /*62e0*/  ISETP.GT.AND P0, PT, R3, RZ, P1 ;  /* 0x000000ff0300720c */ /* 0x000fe40000f04270 */
[----:B------:R-:W-:Y:S02]  /*62f0*/  F2FP.BF16.F32.PACK_AB R54, RZ, R54 ;  /* 0x00000036ff36723e */ /* 0x000fe400000010ff */
[----:B------:R-:W-:-:S09]  /*6300*/  F2FP.BF16.F32.PACK_AB R55, RZ, R55 ;  /* 0x00000037ff37723e */ /* 0x000fd200000010ff */
[----:B0-----:R-:W-:Y:S02]  /*6310*/  @P0 IMAD.MOV.U32 R10, RZ, RZ, R14 ;  /* 0x000000ffff0a0224 */ /* 0x001fe400078e000e */
[----:B------:R-:W-:-:S05]  /*6320*/  @P0 IMAD.MOV.U32 R11, RZ, RZ, R15 ;  /* 0x000000ffff0b0224 */ /* 0x000fca00078e000f */
[----:B------:R0:W-:Y:S01]  /*6330*/  @P0 STG.E.U16 desc[UR36][R10.64+0x32], R69 ;  /* 0x000032450a000986 */ /* 0x0001e2000c101524 */
[----:B------:R-:W-:Y:S02]  /*6340*/  ISETP.GT.AND P0, PT, R3, 0x8, P2 ;  /* 0x000000080300780c */ /* 0x000fe40001704270 */
[----:B------:R-:W-:-:S11]  /*6350*/  ISETP.GT.AND P2, PT, R4, 0x20, PT ;  /* 0x000000200400780c */ /* 0x000fd60003f44270 */
[----:B------:R-:W-:Y:S01]  /*6360*/  @P0 STG.E.U16 desc[UR36][R8.64+0x30], R70 ;  /* 0x0000304608000986 */ /* 0x000fe2000c101524 */
[----:B------:R-:W-:Y:S02]  /*6370*/  ISETP.GT.AND P0, PT, R3, 0x8, P1 ;  /* 0x000000080300780c */ /* 0x000fe40000f04270 */
[----:B------:R-:W-:-:S11]  /*6380*/  ISETP.GT.AND P1, PT, R4, 0x21, PT ;  /* 0x000000210400780c */ /* 0x000fd60003f24270 */
[----:B------:R-:W-:Y:S01]  /*6390*/  @P0 STG.E.U16 desc[UR36][R8.64+0x32], R71 ;  /* 0x0000324708000986 */ /* 0x000fe2000c101524 */
[----:B------:R-:W-:-:S13]  /*63a0*/  ISETP.GT.AND P0, PT, R3, RZ, P2 ;  /* 0x000000ff0300720c */ /* 0x000fda0001704270 */
[----:B0-----:R-:W-:Y:S02]  /*63b0*/  @P0 IMAD.MOV.U32 R10, RZ, RZ, R14 ;  /* 0x000000ffff0a0224 */ /* 0x001fe400078e000e */
[----:B------:R-:W-:-:S05]  /*63c0*/  @P0 IMAD.MOV.U32 R11, RZ, RZ, R15 ;  /* 0x000000ffff0b0224 */ /* 0x000fca00078e000f */
[----:B------:R0:W-:Y:S01]  /*63d0*/  @P0 STG.E.U16 desc[UR36][R10.64+0x40], R72 ;  /* 0x000040480a000986 */ /* 0x0001e2000c101524 */
[----:B------:R-:W-:-:S13]  /*63e0*/  ISETP.GT.AND P0, PT, R3, RZ, P1 ;  /* 0x000000ff0300720c */ /* 0x000fda0000f04270 */
[----:B0-----:R-:W-:Y:S02]  /*63f0*/  @P0 IMAD.MOV.U32 R10, RZ, RZ, R14 ;  /* 0x000000ffff0a0224 */ /* 0x001fe400078e000e */
[----:B------:R-:W-:-:S05]  /*6400*/  @P0 IMAD.MOV.U32 R11, RZ, RZ, R15 ;  /* 0x000000ffff0b0224 */ /* 0x000fca00078e000f */
[----:B------:R0:W-:Y:S01]  /*6410*/  @P0 STG.E.U16 desc[UR36][R10.64+0x42], R73 ;  /* 0x000042490a000986 */ /* 0x0001e2000c101524 */
[----:B------:R-:W-:Y:S02]  /*6420*/  ISETP.GT.AND P0, PT, R3, 0x8, P2 ;  /* 0x000000080300780c */ /* 0x000fe40001704270 */
[----:B------:R-:W-:-:S11]  /*6430*/  ISETP.GT.AND P2, PT, R4, 0x38, PT ;  /* 0x000000380400780c */ /* 0x000fd60003f44270 */
[----:B------:R-:W-:Y:S01]  /*6440*/  @P0 STG.E.U16 desc[UR36][R8.64+0x40], R74 ;  /* 0x0000404a08000986 */ /* 0x000fe2000c101524 */
[----:B------:R-:W-:-:S13]  /*6450*/  ISETP.GT.AND P0, PT, R3, 0x8, P1 ;  /* 0x000000080300780c */ /* 0x000fda0000f04270 */
        /* <DEDUP_REMOVED lines=9> */
[----:B------:R-:W-:-:S13]  /*64f0*/  ISETP.GT.AND P0, PT, R3, 0x8, P5 ;  /* 0x000000080300780c */ /* 0x000fda0002f04270 */
[----:B------:R-:W-:Y:S01]  /*6500*/  @P0 STG.E.U16 desc[UR36][R8.64+0x50], R78 ;  /* 0x0000504e08000986 */ /* 0x000fe2000c101524 */
[----:B------:R-:W-:-:S13]  /*6510*/  ISETP.GT.AND P0, PT, R3, 0x8, P4 ;  /* 0x000000080300780c */ /* 0x000fda0002704270 */
[----:B------:R-:W-:Y:S01]  /*6520*/  @P0 STG.E.U16 desc[UR36][R8.64+0x52], R79 ;  /* 0x0000524f08000986 */ /* 0x000fe2000c101524 */
[----:B------:R-:W-:-:S13]  /*6530*/  ISETP.GT.AND P0, PT, R3, RZ, P3 ;  /* 0x000000ff0300720c */ /* 0x000fda0001f04270 */
[----:B0-----:R-:W-:Y:S02]  /*6540*/  @P0 IMAD.MOV.U32 R10, RZ, RZ, R14 ;  /* 0x000000ffff0a0224 */ /* 0x001fe400078e000e */
[----:B------:R-:W-:-:S05]  /*6550*/  @P0 IMAD.MOV.U32 R11, RZ, RZ, R15 ;  /* 0x000000ffff0b0224 */ /* 0x000fca00078e000f */
[----:B------:R0:W-:Y:S01]  /*6560*/  @P0 STG.E.U16 desc[UR36][R10.64+0x60], R80 ;  /* 0x000060500a000986 */ /* 0x0001e2000c101524 */
[----:B------:R-:W-:-:S04]  /*6570*/  ISETP.GT.AND P0, PT, R4, 0x31, PT ;  /* 0x000000310400780c */ /* 0x000fc80003f04270 */
        /* <DEDUP_REMOVED lines=8> */
[----:B------:R-:W-:-:S05]  /*6600*/  IADD3 R12, P1, R57, R8, RZ ;  /* 0x00000008390c7210 */ /* 0x000fca0007f3e0ff */
[----:B------:R-:W-:Y:S01]  /*6610*/  IMAD.X R13, R23, 0x1, R9, P1 ;  /* 0x00000001170d7824 */ /* 0x000fe200008e0609 */
[----:B------:R-:W-:-:S13]  /*6620*/  ISETP.GT.AND P1, PT, R3, RZ, P2 ;  /* 0x000000ff0300720c */ /* 0x000fda0001724270 */
[----:B------:R-:W-:Y:S01]  /*6630*/  @P1 STG.E.U16 desc[UR36][R14.64+0x70], R84 ;  /* 0x000070540e001986 */ /* 0x000fe2000c101524 */
[----:B------:R-:W-:-:S05]  /*6640*/  IADD3 R20, P1, R57, R8, RZ ;  /* 0x0000000839147210 */ /* 0x000fca0007f3e0ff */
[----:B------:R-:W-:Y:S01]  /*6650*/  IMAD.X R21, R23, 0x1, R9, P1 ;  /* 0x0000000117157824 */ /* 0x000fe200008e0609 */
[----:B0-----:R-:W-:-:S05]  /*6660*/  IADD3 R10, P1, R57, R14, RZ ;  /* 0x0000000e390a7210 */ /* 0x001fca0007f3e0ff */
[----:B------:R-:W-:Y:S01]  /*6670*/  IMAD.X R11, R23, 0x1, R15, P1 ;  /* 0x00000001170b7824 */ /* 0x000fe200008e060f */
[----:B------:R-:W-:-:S04]  /*6680*/  ISETP.GT.AND P1, PT, R4, 0x39, PT ;  /* 0x000000390400780c */ /* 0x000fc80003f24270 */
[----:B------:R-:W-:-:S13]  /*6690*/  ISETP.GT.AND P5, PT, R3, RZ, P1 ;  /* 0x000000ff0300720c */ /* 0x000fda0000fa4270 */
[----:B------:R-:W-:Y:S01]  /*66a0*/  @P5 STG.E.U16 desc[UR36][R14.64+0x72], R85 ;  /* 0x000072550e005986 */ /* 0x000fe2000c101524 */
[----:B------:R-:W-:-:S13]  /*66b0*/  ISETP.GT.AND P5, PT, R3, 0x8, P2 ;  /* 0x000000080300780c */ /* 0x000fda00017a4270 */
[----:B------:R-:W-:Y:S01]  /*66c0*/  @P5 STG.E.U16 desc[UR36][R8.64+0x70], R86 ;  /* 0x0000705608005986 */ /* 0x000fe2000c101524 */
[----:B------:R-:W-:-:S13]  /*66d0*/  ISETP.GT.AND P5, PT, R3, 0x8, P1 ;  /* 0x000000080300780c */ /* 0x000fda0000fa4270 */
[----:B------:R0:W-:Y:S01]  /*66e0*/  @P5 STG.E.U16 desc[UR36][R8.64+0x72], R87 ;  /* 0x0000725708005986 */ /* 0x0001e2000c101524 */
[C---:B------:R-:W-:Y:S02]  /*66f0*/  ISETP.GT.AND P5, PT, R3.reuse, 0x80, P6 ;  /* 0x000000800300780c */ /* 0x040fe400037a4270 */
[----:B------:R-:W-:-:S11]  /*6700*/  ISETP.GT.AND P6, PT, R3, 0x88, P6 ;  /* 0x000000880300780c */ /* 0x000fd600037c4270 */
[----:B------:R-:W-:Y:S01]  /*6710*/  @P5 STG.E.U16 desc[UR36][R10.64], R24 ;  /* 0x000000180a005986 */ /* 0x000fe2000c101524 */
[----:B------:R-:W-:-:S04]  /*6720*/  ISETP.GT.AND P5, PT, R4, 0x1, PT ;  /* 0x000000010400780c */ /* 0x000fc80003fa4270 */
[----:B------:R-:W-:-:S13]  /*6730*/  ISETP.GT.AND P5, PT, R3, 0x80, P5 ;  /* 0x000000800300780c */ /* 0x000fda0002fa4270 */
[----:B0-----:R-:W-:Y:S02]  /*6740*/  @P5 IMAD.MOV.U32 R8, RZ, RZ, R10 ;  /* 0x000000ffff085224 */ /* 0x001fe400078e000a */
[----:B------:R-:W-:-:S05]  /*6750*/  @P5 IMAD.MOV.U32 R9, RZ, RZ, R11 ;  /* 0x000000ffff095224 */ /* 0x000fca00078e000b */
[----:B------:R0:W-:Y:S01]  /*6760*/  @P5 STG.E.U16 desc[UR36][R8.64+0x2], R25 ;  /* 0x0000021908005986 */ /* 0x0001e2000c101524 */
[----:B------:R-:W-:-:S03]  /*6770*/  ISETP.NE.AND P5, PT, R5, RZ, PT ;  /* 0x000000ff0500720c */ /* 0x000fc60003fa5270 */
[----:B------:R-:W-:Y:S01]  /*6780*/  @P6 STG.E.U16 desc[UR36][R12.64], R26 ;  /* 0x0000001a0c006986 */ /* 0x000fe2000c101524 */
[----:B------:R-:W-:-:S04]  /*6790*/  ISETP.GT.AND P6, PT, R4, 0x1, PT ;  /* 0x000000010400780c */ /* 0x000fc80003fc4270 */
[----:B------:R-:W-:-:S13]  /*67a0*/  ISETP.GT.AND P6, PT, R3, 0x88, P6 ;  /* 0x000000880300780c */ /* 0x000fda00037c4270 */
[----:B------:R-:W-:Y:S01]  /*67b0*/  @P6 STG.E.U16 desc[UR36][R20.64+0x2], R27 ;  /* 0x0000021b14006986 */ /* 0x000fe2000c101524 */
[----:B------:R-:W-:-:S04]  /*67c0*/  ISETP.GT.AND P6, PT, R4, 0x8, PT ;  /* 0x000000080400780c */ /* 0x000fc80003fc4270 */
[----:B------:R-:W-:-:S13]  /*67d0*/  ISETP.GT.AND P6, PT, R3, 0x80, P6 ;  /* 0x000000800300780c */ /* 0x000fda00037c4270 */
[----:B0-----:R-:W-:Y:S02]  /*67e0*/  @P6 IMAD.MOV.U32 R8, RZ, RZ, R10 ;  /* 0x000000ffff086224 */ /* 0x001fe400078e000a */
[----:B------:R-:W-:-:S05]  /*67f0*/  @P6 IMAD.MOV.U32 R9, RZ, RZ, R11 ;  /* 0x000000ffff096224 */ /* 0x000fca00078e000b */
[----:B------:R0:W-:Y:S01]  /*6800*/  @P6 STG.E.U16 desc[UR36][R8.64+0x10], R28 ;  /* 0x0000101c08006986 */ /* 0x0001e2000c101524 */
[----:B------:R-:W-:-:S04]  /*6810*/  ISETP.GT.AND P6, PT, R4, 0x9, PT ;  /* 0x000000090400780c */ /* 0x000fc80003fc4270 */
[----:B------:R-:W-:-:S13]  /*6820*/  ISETP.GT.AND P6, PT, R3, 0x80, P6 ;  /* 0x000000800300780c */ /* 0x000fda00037c4270 */
[----:B0-----:R-:W-:Y:S02]  /*6830*/  @P6 IMAD.MOV.U32 R8, RZ, RZ, R10 ;  /* 0x000000ffff086224 */ /* 0x001fe400078e000a */
[----:B------:R-:W-:-:S05]  /*6840*/  @P6 IMAD.MOV.U32 R9, RZ, RZ, R11 ;  /* 0x000000ffff096224 */ /* 0x000fca00078e000b */
[----:B------:R0:W-:Y:S01]  /*6850*/  @P6 STG.E.U16 desc[UR36][R8.64+0x12], R29 ;  /* 0x0000121d08006986 */ /* 0x0001e2000c101524 */
[----:B------:R-:W-:-:S04]  /*6860*/  ISETP.GT.AND P6, PT, R4, 0x8, PT ;  /* 0x000000080400780c */ /* 0x000fc80003fc4270 */
[----:B------:R-:W-:-:S13]  /*6870*/  ISETP.GT.AND P6, PT, R3, 0x88, P6 ;  /* 0x000000880300780c */ /* 0x000fda00037c4270 */
        /* <DEDUP_REMOVED lines=45> */
[----:B------:R-:W-:Y:S01]  /*6b50*/  @P6 STG.E.U16 desc[UR36][R8.64+0x42], R41 ;  /* 0x0000422908006986 */ /* 0x000fe2000c101524 */
[----:B------:R-:W-:-:S04]  /*6b60*/  ISETP.GT.AND P6, PT, R4, 0x20, PT ;  /* 0x000000200400780c */ /* 0x000fc80003fc4270 */
[----:B------:R-:W-:-:S13]  /*6b70*/  ISETP.GT.AND P6, PT, R3, 0x88, P6 ;  /* 0x000000880300780c */ /* 0x000fda00037c4270 */
[----:B------:R-:W-:Y:S01]  /*6b80*/  @P6 STG.E.U16 desc[UR36][R6.64+0x40], R42 ;  /* 0x0000402a06006986 */ /* 0x000fe2000c101524 */
[----:B------:R-:W-:-:S04]  /*6b90*/  ISETP.GT.AND P6, PT, R4, 0x21, PT ;  /* 0x000000210400780c */ /* 0x000fc80003fc4270 */
[----:B------:R-:W-:-:S13]  /*6ba0*/  ISETP.GT.AND P6, PT, R3, 0x88, P6 ;  /* 0x000000880300780c */ /* 0x000fda00037c4270 */
[----:B------:R-:W-:Y:S02]  /*6bb0*/  @P6 IMAD.MOV.U32 R4, RZ, RZ, R6 ;  /* 0x000000ffff046224 */ /* 0x000fe400078e0006 */
[----:B------:R-:W-:-:S05]  /*6bc0*/  @P6 IMAD.MOV.U32 R5, RZ, RZ, R7 ;  /* 0x000000ffff056224 */ /* 0x000fca00078e0007 */
[----:B------:R0:W-:Y:S01]  /*6bd0*/  @P6 STG.E.U16 desc[UR36][R4.64+0x42], R43 ;  /* 0x0000422b04006986 */ /* 0x0001e2000c101524 */
[C---:B------:R-:W-:Y:S02]  /*6be0*/  ISETP.GT.AND P6, PT, R3.reuse, 0x80, P5 ;  /* 0x000000800300780c */ /* 0x040fe40002fc4270 */
[----:B------:R-:W-:-:S11]  /*6bf0*/  ISETP.GT.AND P5, PT, R3, 0x88, P5 ;  /* 0x000000880300780c */ /* 0x000fd60002fa4270 */
[----:B0-----:R-:W-:Y:S02]  /*6c00*/  @P6 IMAD.MOV.U32 R4, RZ, RZ, R10 ;  /* 0x000000ffff046224 */ /* 0x001fe400078e000a */
[----:B------:R-:W-:-:S05]  /*6c10*/  @P6 IMAD.MOV.U32 R5, RZ, RZ, R11 ;  /* 0x000000ffff056224 */ /* 0x000fca00078e000b */
[----:B------:R0:W-:Y:S01]  /*6c20*/  @P6 STG.E.U16 desc[UR36][R4.64+0x50], R44 ;  /* 0x0000502c04006986 */ /* 0x0001e2000c101524 */
[C---:B------:R-:W-:Y:S02]  /*6c30*/  ISETP.GT.AND P6, PT, R3.reuse, 0x80, P4 ;  /* 0x000000800300780c */ /* 0x040fe400027c4270 */
[----:B------:R-:W-:-:S11]  /*6c40*/  ISETP.GT.AND P4, PT, R3, 0x88, P4 ;  /* 0x000000880300780c */ /* 0x000fd60002784270 */
[----:B0-----:R-:W-:Y:S02]  /*6c50*/  @P6 IMAD.MOV.U32 R4, RZ, RZ, R10 ;  /* 0x000000ffff046224 */ /* 0x001fe400078e000a */
[----:B------:R-:W-:-:S05]  /*6c60*/  @P6 IMAD.MOV.U32 R5, RZ, RZ, R11 ;  /* 0x000000ffff056224 */ /* 0x000fca00078e000b */
[----:B------:R0:W-:Y:S02]  /*6c70*/  @P6 STG.E.U16 desc[UR36][R4.64+0x52], R45 ;  /* 0x0000522d04006986 */ /* 0x0001e4000c101524 */
[----:B0-----:R-:W-:Y:S02]  /*6c80*/  @P5 IMAD.MOV.U32 R4, RZ, RZ, R6 ;  /* 0x000000ffff045224 */ /* 0x001fe400078e0006 */
[----:B------:R-:W-:-:S05]  /*6c90*/  @P5 IMAD.MOV.U32 R5, RZ, RZ, R7 ;  /* 0x000000ffff055224 */ /* 0x000fca00078e0007 */
[----:B------:R0:W-:Y:S01]  /*6ca0*/  @P5 STG.E.U16 desc[UR36][R4.64+0x50], R46 ;  /* 0x0000502e04005986 */ /* 0x0001e2000c101524 */
[C---:B------:R-:W-:Y:S02]  /*6cb0*/  ISETP.GT.AND P5, PT, R3.reuse, 0x80, P3 ;  /* 0x000000800300780c */ /* 0x040fe40001fa4270 */
[----:B------:R-:W-:Y:S01]  /*6cc0*/  ISETP.GT.AND P3, PT, R3, 0x88, P3 ;  /* 0x000000880300780c */ /* 0x000fe20001f64270 */
        /* <DEDUP_REMOVED lines=14> */
[----:B------:R-:W-:Y:S02]  /*6db0*/  ISETP.GT.AND P1, PT, R3, 0x88, P1 ;  /* 0x000000880300780c */ /* 0x000fe40000f24270 */
[----:B0-----:R-:W-:Y:S01]  /*6dc0*/  @P3 MOV R4, R6 ;  /* 0x0000000600043202 */ /* 0x001fe20000000f00 */
[----:B------:R-:W-:-:S05]  /*6dd0*/  @P3 IMAD.MOV.U32 R5, RZ, RZ, R7 ;  /* 0x000000ffff053224 */ /* 0x000fca00078e0007 */
[----:B------:R0:W-:Y:S02]  /*6de0*/  @P3 STG.E.U16 desc[UR36][R4.64+0x60], R50 ;  /* 0x0000603204003986 */ /* 0x0001e4000c101524 */
[----:B0-----:R-:W-:Y:S02]  /*6df0*/  @P0 IMAD.MOV.U32 R4, RZ, RZ, R6 ;  /* 0x000000ffff040224 */ /* 0x001fe400078e0006 */
[----:B------:R-:W-:-:S05]  /*6e00*/  @P0 IMAD.MOV.U32 R5, RZ, RZ, R7 ;  /* 0x000000ffff050224 */ /* 0x000fca00078e0007 */
[----:B------:R0:W-:Y:S02]  /*6e10*/  @P0 STG.E.U16 desc[UR36][R4.64+0x62], R51 ;  /* 0x0000623304000986 */ /* 0x0001e4000c101524 */
[----:B0-----:R-:W-:Y:S02]  /*6e20*/  @P5 IMAD.MOV.U32 R4, RZ, RZ, R10 ;  /* 0x000000ffff045224 */ /* 0x001fe400078e000a */
[----:B------:R-:W-:-:S05]  /*6e30*/  @P5 IMAD.MOV.U32 R5, RZ, RZ, R11 ;  /* 0x000000ffff055224 */ /* 0x000fca00078e000b */
[----:B------:R0:W-:Y:S04]  /*6e40*/  @P5 STG.E.U16 desc[UR36][R4.64+0x70], R52 ;  /* 0x0000703404005986 */ /* 0x0001e8000c101524 */
[----:B------:R1:W-:Y:S01]  /*6e50*/  @P4 STG.E.U16 desc[UR36][R10.64+0x72], R53 ;  /* 0x000072350a004986 */ /* 0x0003e2000c101524 */
[----:B0-----:R-:W-:Y:S02]  /*6e60*/  @P2 IMAD.MOV.U32 R4, RZ, RZ, R6 ;  /* 0x000000ffff042224 */ /* 0x001fe400078e0006 */
[----:B------:R-:W-:-:S05]  /*6e70*/  @P2 IMAD.MOV.U32 R5, RZ, RZ, R7 ;  /* 0x000000ffff052224 */ /* 0x000fca00078e0007 */
[----:B------:R1:W-:Y:S04]  /*6e80*/  @P2 STG.E.U16 desc[UR36][R4.64+0x70], R54 ;  /* 0x0000703604002986 */ /* 0x0003e8000c101524 */
[----:B------:R1:W-:Y:S02]  /*6e90*/  @P1 STG.E.U16 desc[UR36][R6.64+0x72], R55 ;  /* 0x0000723706001986 */ /* 0x0003e4000c101524 */
.L_x_152:
[----:B------:R-:W-:Y:S05]  /*6ea0*/  BSYNC B0 ;  /* 0x0000000000007941 */ /* 0x000fea0003800000 */
.L_x_28:
[----:B------:R-:W-:Y:S01]  /*6eb0*/  ULDC UR4, c[0x0][0xc] ;  /* 0x0000030000047ab9 */ /* 0x000fe20000000800 */
[----:B------:R-:W-:Y:S01]  /*6ec0*/  ULDC UR5, c[0x0][0x10] ;  /* 0x0000040000057ab9 */ /* 0x000fe20000000800 */
[----:B------:R-:W2:Y:S01]  /*6ed0*/  LDC R3, c[0x0][0x14] ;  /* 0x00000500ff037b82 */ /* 0x000ea20000000800 */
[----:B------:R-:W-:Y:S01]  /*6ee0*/  UIMAD.WIDE.U32 UR4, UR4, UR5, URZ ;  /* 0x00000005040472a5 */ /* 0x000fe2000f8e003f */
[----:B------:R-:W-:Y:S02]  /*6ef0*/  IMAD.MOV.U32 R90, RZ, RZ, -0x1 ;  /* 0xffffffffff5a7424 */ /* 0x000fe400078e00ff */
[----:B------:R-:W-:-:S03]  /*6f00*/  IMAD.MOV.U32 R23, RZ, RZ, -0x1 ;  /* 0xffffffffff177424 */ /* 0x000fc600078e00ff */
[----:B--2---:R-:W-:-:S04]  /*6f10*/  IMAD.WIDE.U32 R16, R3, UR4, R16 ;  /* 0x0000000403107c25 */ /* 0x004fc8000f8e0010 */
[----:B------:R-:W-:Y:S01]  /*6f20*/  IMAD R3, R3, UR5, RZ ;  /* 0x0000000503037c24 */ /* 0x000fe2000f8e02ff */
[----:B------:R-:W-:Y:S02]  /*6f30*/  ULDC.64 UR4, c[0x0][0x650] ;  /* 0x0001940000047ab9 */ /* 0x000fe40000000a00 */
[----:B------:R-:W-:Y:S01]  /*6f40*/  ISETP.GE.U32.AND P0, PT, R16, UR4, PT ;  /* 0x0000000410007c0c */ /* 0x000fe2000bf06070 */
[--C-:B------:R-:W-:Y:S01]  /*6f50*/  IMAD.IADD R17, R17, 0x1, R3.reuse ;  /* 0x0000000111117824 */ /* 0x100fe200078e0203 */
[----:B------:R-:W-:-:S04]  /*6f60*/  PRMT R3, RZ, 0x7610, R3 ;  /* 0x00007610ff037816 */ /* 0x000fc80000000003 */
[----:B------:R-:W-:-:S13]  /*6f70*/  ISETP.GE.U32.AND.EX P0, PT, R17, UR5, PT, P0 ;  /* 0x0000000511007c0c */ /* 0x000fda000bf06100 */
[----:B------:R-:W-:Y:S05]  /*6f80*/  @P0 BRA `(.L_x_153) ;  /* 0x0000000400640947 */ /* 0x000fea0003800000 */
[----:B0-----:R-:W0:Y:S01]  /*6f90*/  S2R R12, SR_CTAID.X ;  /* 0x00000000000c7919 */ /* 0x001e220000002500 */
[----:B-1----:R-:W1:Y:S01]  /*6fa0*/  LDC.64 R10, c[0x0][0x628] ;  /* 0x00018a00ff0a7b82 */ /* 0x002e620000000a00 */
[----:B------:R-:W-:Y:S01]  /*6fb0*/  ULDC UR4, c[0x0][0x150] ;  /* 0x0000540000047ab9 */ /* 0x000fe20000000800 */
[----:B----4-:R-:W-:Y:S01]  /*6fc0*/  IMAD.MOV.U32 R8, RZ, RZ, R16 ;  /* 0x000000ffff087224 */ /* 0x010fe200078e0010 */
[----:B------:R-:W2:Y:S01]  /*6fd0*/  S2R R24, SR_CTAID.Y ;  /* 0x0000000000187919 */ /* 0x000ea20000002600 */
[----:B------:R-:W-:-:S04]  /*6fe0*/  IMAD.MOV.U32 R9, RZ, RZ, R17 ;  /* 0x000000ffff097224 */ /* 0x000fc800078e0011 */
[----:B------:R-:W4:Y:S08]  /*6ff0*/  LDC R21, c[0x0][0x144] ;  /* 0x00005100ff157b82 */ /* 0x000f300000000800 */
[----:B------:R-:W2:Y:S08]  /*7000*/  LDC R0, c[0x0][0x630] ;  /* 0x00018c00ff007b82 */ /* 0x000eb00000000800 */
[----:B------:R-:W2:Y:S01]  /*7010*/  LDC.64 R14, c[0x0][0x620] ;  /* 0x00018800ff0e7b82 */ /* 0x000ea20000000a00 */
[----:B-1----:R-:W-:-:S04]  /*7020*/  ISETP.NE.U32.AND P0, PT, R10, RZ, PT ;  /* 0x000000ff0a00720c */ /* 0x002fc80003f05070 */
[----:B------:R-:W-:Y:S02]  /*7030*/  ISETP.NE.AND.EX P0, PT, R11, RZ, PT, P0 ;  /* 0x000000ff0b00720c */ /* 0x000fe40003f05300 */
[----:B0-----:R-:W-:-:S05]  /*7040*/  I2FP.F32.U32 R3, R12 ;  /* 0x0000000c00037245 */ /* 0x001fca0000201000 */
[----:B------:R-:W-:-:S04]  /*7050*/  FMUL R3, R3, UR4 ;  /* 0x0000000403037c20 */ /* 0x000fc80008400000 */
[----:B------:R0:W1:Y:S02]  /*7060*/  F2I.U32.TRUNC.NTZ R20, R3 ;  /* 0x0000000300147305 */ /* 0x000064000020f000 */
[----:B----4-:R-:W-:Y:S05]  /*7070*/  @!P0 BRA `(.L_x_154) ;  /* 0x0000000000288947 */ /* 0x010fea0003800000 */
[----:B0-----:R-:W0:Y:S02]  /*7080*/  LDC R3, c[0x0][0x634] ;  /* 0x00018d00ff037b82 */ /* 0x001e240000000800 */
        /* <DEDUP_REMOVED lines=9> */
.L_x_154:
[----:B------:R-:W4:Y:S01]  /*7120*/  LDC.64 R28, c[0x0][0x640] ;  /* 0x00019000ff1c7b82 */ /* 0x000f220000000a00 */
[-CC-:B--2---:R-:W-:Y:S01]  /*7130*/  SHF.R.U64 R23, R8, R0.reuse, R9.reuse ;  /* 0x0000000008177219 */ /* 0x184fe20000001209 */
[----:B-1----:R-:W-:Y:S01]  /*7140*/  IMAD.MOV R20, RZ, RZ, -R20 ;  /* 0x000000ffff147224 */ /* 0x002fe200078e0a14 */
[----:B------:R-:W-:Y:S01]  /*7150*/  SHF.R.U32.HI R0, RZ, R0, R9 ;  /* 0x00000000ff007219 */ /* 0x000fe20000011609 */
[----:B------:R-:W-:Y:S01]  /*7160*/  ULDC UR4, c[0x0][0x154] ;  /* 0x0000550000047ab9 */ /* 0x000fe20000000800 */
[----:B0-----:R-:W-:Y:S01]  /*7170*/  IADD3 R3, P0, RZ, -R23, RZ ;  /* 0x80000017ff037210 */ /* 0x001fe20007f1e0ff */
[----:B------:R-:W-:Y:S02]  /*7180*/  IMAD R21, R21, R20, R12 ;  /* 0x0000001415157224 */ /* 0x000fe400078e020c */
[----:B------:R-:W0:Y:S01]  /*7190*/  LDC R6, c[0x0][0x618] ;  /* 0x00018600ff067b82 */ /* 0x000e220000000800 */
[----:B------:R-:W-:Y:S02]  /*71a0*/  IMAD.MOV.U32 R7, RZ, RZ, 0x1 ;  /* 0x00000001ff077424 */ /* 0x000fe400078e00ff */
[----:B------:R-:W-:-:S04]  /*71b0*/  IMAD.X R5, RZ, RZ, ~R0, P0 ;  /* 0x000000ffff057224 */ /* 0x000fc800000e0e00 */
[-C--:B------:R-:W-:Y:S01]  /*71c0*/  IMAD R0, R5, R14.reuse, RZ ;  /* 0x0000000e05007224 */ /* 0x080fe200078e02ff */
[----:B------:R-:W1:Y:S01]  /*71d0*/  LDC R8, c[0x0][0x608] ;  /* 0x00018200ff087b82 */ /* 0x000e620000000800 */
[----:B------:R-:W-:-:S04]  /*71e0*/  IMAD.WIDE.U32 R4, R3, R14, R16 ;  /* 0x0000000e03047225 */ /* 0x000fc800078e0010 */
[----:B------:R-:W-:Y:S01]  /*71f0*/  IMAD R3, R3, R15, R0 ;  /* 0x0000000f03037224 */ /* 0x000fe200078e0200 */
[----:B------:R-:W-:Y:S02]  /*7200*/  I2FP.F32.U32 R0, R24 ;  /* 0x0000001800007245 */ /* 0x000fe40000201000 */
[----:B------:R-:W2:Y:S01]  /*7210*/  LDC R26, c[0x0][0x658] ;  /* 0x00019600ff1a7b82 */ /* 0x000ea20000000800 */
[----:B------:R-:W-:Y:S01]  /*7220*/  IMAD.IADD R3, R5, 0x1, R3 ;  /* 0x0000000105037824 */ /* 0x000fe200078e0203 */
[----:B----4-:R-:W-:Y:S01]  /*7230*/  ISETP.NE.U32.AND P0, PT, R28, RZ, PT ;  /* 0x000000ff1c00720c */ /* 0x010fe20003f05070 */
[----:B------:R-:W-:Y:S01]  /*7240*/  FMUL R0, R0, UR4 ;  /* 0x0000000400007c20 */ /* 0x000fe20008400000 */
[----:B------:R-:W-:Y:S02]  /*7250*/  IMAD.MOV.U32 R5, RZ, RZ, -0x1 ;  /* 0xffffffffff057424 */ /* 0x000fe400078e00ff */
[----:B------:R-:W-:Y:S01]  /*7260*/  ISETP.NE.AND.EX P0, PT, R29, RZ, PT, P0 ;  /* 0x000000ff1d00720c */ /* 0x000fe20003f05300 */
[----:B------:R4:W2:Y:S01]  /*7270*/  F2I.U32.TRUNC.NTZ R13, R0 ;  /* 0x00000000000d7305 */ /* 0x0008a2000020f000 */
[----:B------:R-:W3:Y:S01]  /*7280*/  LDC R15, c[0x0][0x148] ;  /* 0x00005200ff0f7b82 */ /* 0x000ee20000000800 */
[----:B0-----:R-:W-:-:S02]  /*7290*/  SHF.R.U64 R12, R4, R6, R3 ;  /* 0x00000006040c7219 */ /* 0x001fc40000001203 */
[----:B------:R-:W-:-:S05]  /*72a0*/  SHF.R.U32.HI R3, RZ, R6, R3 ;  /* 0x00000006ff037219 */ /* 0x000fca0000011603 */
[----:B------:R-:W0:Y:S01]  /*72b0*/  LDC R20, c[0x0][0x600] ;  /* 0x00018000ff147b82 */ /* 0x000e220000000800 */
[-CC-:B-1----:R-:W-:Y:S02]  /*72c0*/  SHF.R.U64 R10, R12, R8.reuse, R3.reuse ;  /* 0x000000080c0a7219 */ /* 0x182fe40000001203 */
[----:B------:R-:W-:-:S05]  /*72d0*/  SHF.R.U32.HI R3, RZ, R8, R3 ;  /* 0x00000008ff037219 */ /* 0x000fca0000011603 */
[----:B------:R-:W1:Y:S01]  /*72e0*/  LDC R27, c[0x0][0x648] ;  /* 0x00019200ff1b7b82 */ /* 0x000e620000000800 */
[-C--:B--2---:R-:W-:Y:S02]  /*72f0*/  SHF.L.U32 R4, R5, R26.reuse, RZ ;  /* 0x0000001a05047219 */ /* 0x084fe400000006ff */
[-CC-:B------:R-:W-:Y:S02]  /*7300*/  SHF.R.U64 R14, R10, R26.reuse, R3.reuse ;  /* 0x0000001a0a0e7219 */ /* 0x180fe40000001203 */
[----:B------:R-:W-:Y:S02]  /*7310*/  SHF.R.U32.HI R5, RZ, R26, R3 ;  /* 0x0000001aff057219 */ /* 0x000fe40000011603 */
[----:B------:R-:W-:Y:S01]  /*7320*/  LOP3.LUT R25, RZ, R4, RZ, 0x33, !PT ;  /* 0x00000004ff197212 */ /* 0x000fe200078e33ff */
[----:B------:R-:W2:Y:S01]  /*7330*/  LDC R30, c[0x0][0x638] ;  /* 0x00018e00ff1e7b82 */ /* 0x000ea20000000800 */
[----:B------:R-:W-:Y:S01]  /*7340*/  SHF.L.U32 R26, R7, R26, RZ ;  /* 0x0000001a071a7219 */ /* 0x000fe200000006ff */
[----:B------:R-:W-:-:S06]  /*7350*/  IMAD.MOV.U32 R4, RZ, RZ, R14 ;  /* 0x000000ffff047224 */ /* 0x000fcc00078e000e */
[----:B------:R-:W0:Y:S01]  /*7360*/  LDC R31, c[0x0][0x610] ;  /* 0x00018400ff1f7b82 */ /* 0x000e220000000800 */
[----:B----4-:R-:W-:Y:S05]  /*7370*/  @!P0 BRA `(.L_x_155) ;  /* 0x0000000000288947 */ /* 0x010fea0003800000 */
[----:B------:R-:W4:Y:S02]  /*7380*/  LDC R3, c[0x0][0x64c] ;  /* 0x00019300ff037b82 */ /* 0x000f240000000800 */
[----:B----4-:R-:W-:-:S05]  /*7390*/  IADD3 R3, P0, R14, R3, RZ ;  /* 0x000000030e037210 */ /* 0x010fca0007f1e0ff */
        /* <DEDUP_REMOVED lines=8> */
.L_x_155:
[----:B------:R-:W-:Y:S01]  /*7420*/  ISETP.NE.AND P0, PT, R2, 0x1, PT ;  /* 0x000000010200780c */ /* 0x000fe20003f05270 */
[----:B0-----:R-:W-:Y:S01]  /*7430*/  VIADD R7, R20, 0xffffffff ;  /* 0xffffffff14077836 */ /* 0x001fe20000000000 */
[----:B-1----:R-:W-:Y:S01]  /*7440*/  SHF.R.U64 R0, R4, R27, R5 ;  /* 0x0000001b04007219 */ /* 0x002fe20000001205 */
[----:B------:R-:W-:Y:S01]  /*7450*/  IMAD.MOV R13, RZ, RZ, -R13 ;  /* 0x000000ffff0d7224 */ /* 0x000fe200078e0a0d */
[----:B------:R-:W-:Y:S01]  /*7460*/  LOP3.LUT R5, R10, R25, RZ, 0xc0, !PT ;  /* 0x000000190a057212 */ /* 0x000fe200078ec0ff */
[----:B------:R-:W-:Y:S01]  /*7470*/  IMAD.MOV.U32 R4, RZ, RZ, 0x1 ;  /* 0x00000001ff047424 */ /* 0x000fe200078e00ff */
[----:B------:R-:W-:Y:S01]  /*7480*/  LOP3.LUT R12, R12, R7, RZ, 0xc0, !PT ;  /* 0x000000070c0c7212 */ /* 0x000fe200078ec0ff */
[----:B------:R-:W-:Y:S02]  /*7490*/  IMAD.MOV R3, RZ, RZ, -R0 ;  /* 0x000000ffff037224 */ /* 0x000fe400078e0a00 */
[----:B------:R-:W-:Y:S02]  /*74a0*/  IMAD R0, R26, R0, R5 ;  /* 0x000000001a007224 */ /* 0x000fe400078e0205 */
[----:B--2---:R-:W-:-:S02]  /*74b0*/  IMAD R3, R3, R30, R14 ;  /* 0x0000001e03037224 */ /* 0x004fc400078e020e */
[----:B---3--:R-:W-:Y:S02]  /*74c0*/  @P0 IMAD R21, R15, R13, R24 ;  /* 0x0000000d0f150224 */ /* 0x008fe400078e0218 */
[----:B------:R-:W-:Y:S01]  /*74d0*/  IMAD R5, R3, R20, R12 ;  /* 0x0000001403057224 */ /* 0x000fe200078e020c */
[----:B------:R-:W-:Y:S01]  /*74e0*/  PRMT R3, R4, 0x7610, R3 ;  /* 0x0000761004037816 */ /* 0x000fe20000000003 */
[----:B------:R-:W-:-:S05]  /*74f0*/  IMAD R0, R0, R31, R21 ;  /* 0x0000001f00007224 */ /* 0x000fca00078e0215 */
[----:B------:R-:W-:Y:S02]  /*7500*/  SEL R90, R5, R0, !P0 ;  /* 0x00000000055a7207 */ /* 0x000fe40004000000 */
[----:B------:R-:W-:-:S07]  /*7510*/  SEL R0, R0, R5, !P0 ;  /* 0x0000000500007207 */ /* 0x000fce0004000000 */
.L_x_153:
[----:B------:R-:W-:Y:S01]  /*7520*/  LOP3.LUT P0, RZ, R3, 0xff, RZ, 0xc0, !PT ;  /* 0x000000ff03ff7812 */ /* 0x000fe2000780c0ff */
[----:B------:R-:W-:-:S12]  /*7530*/  IMAD.MOV.U32 R91, RZ, RZ, R0 ;  /* 0x000000ffff5b7224 */ /* 0x000fd800078e0000 */
[----:B------:R-:W-:Y:S05]  /*7540*/  @P0 BRA `(.L_x_156) ;  /* 0xffffff9800940947 */ /* 0x000fea000383ffff */
[----:B------:R-:W-:Y:S05]  /*7550*/  EXIT ;  /* 0x000000000000794d */ /* 0x000fea0003800000 */
.L_x_3:
[----:B0-----:R-:W-:Y:S01]  /*7560*/  ULDC.64 UR4, c[0x0][0x650] ;  /* 0x0001940000047ab9 */ /* 0x001fe20000000a00 */
        /* <DEDUP_REMOVED lines=25> */
.L_x_158:
[--C-:B------:R-:W-:Y:S01]  /*7700*/  SHF.R.U64 R12, R10, R14, R11.reuse ;  /* 0x0000000e0a0c7219 */ /* 0x100fe2000000120b */
[----:B------:R-:W0:Y:S01]  /*7710*/  LDC R22, c[0x0][0x618] ;  /* 0x00018600ff167b82 */ /* 0x000e220000000800 */
[----:B------:R-:W-:Y:S01]  /*7720*/  I2FP.F32.U32 R6, R4 ;  /* 0x0000000400067245 */ /* 0x000fe20000201000 */
[----:B------:R-:W-:Y:S01]  /*7730*/  ULDC UR4, c[0x0][0x150] ;  /* 0x0000540000047ab9 */ /* 0x000fe20000000800 */
[----:B------:R-:W-:Y:S02]  /*7740*/  SHF.R.U32.HI R5, RZ, R14, R11 ;  /* 0x0000000eff057219 */ /* 0x000fe4000001160b */
[----:B------:R-:W-:Y:S01]  /*7750*/  IADD3 R9, P0, RZ, -R12, RZ ;  /* 0x8000000cff097210 */ /* 0x000fe20007f1e0ff */
[----:B------:R-:W-:Y:S01]  /*7760*/  FMUL R11, R6, UR4 ;  /* 0x00000004060b7c20 */ /* 0x000fe20008400000 */
[----:B------:R-:W-:Y:S01]  /*7770*/  ULDC UR4, c[0x0][0x154] ;  /* 0x0000550000047ab9 */ /* 0x000fe20000000800 */
[----:B------:R-:W1:Y:S02]  /*7780*/  LDC.64 R24, c[0x0][0x640] ;  /* 0x00019000ff187b82 */ /* 0x000e640000000a00 */
[----:B------:R-:W-:-:S02]  /*7790*/  IMAD.X R5, RZ, RZ, ~R5, P0 ;  /* 0x000000ffff057224 */ /* 0x000fc400000e0e05 */
[----:B------:R-:W2:Y:S01]  /*77a0*/  F2I.U32.TRUNC.NTZ R11, R11 ;  /* 0x0000000b000b7305 */ /* 0x000ea2000020f000 */
[----:B------:R-:W-:-:S03]  /*77b0*/  IMAD.WIDE.U32 R6, R9, R20, R16 ;  /* 0x0000001409067225 */ /* 0x000fc600078e0010 */
[----:B------:R-:W3:Y:S01]  /*77c0*/  LDC R13, c[0x0][0x144] ;  /* 0x00005100ff0d7b82 */ /* 0x000ee20000000800 */
[----:B------:R-:W-:-:S04]  /*77d0*/  IMAD R8, R5, R20, RZ ;  /* 0x0000001405087224 */ /* 0x000fc800078e02ff */
[----:B------:R-:W-:Y:S02]  /*77e0*/  IMAD R5, R9, R21, R8 ;  /* 0x0000001509057224 */ /* 0x000fe400078e0208 */
[----:B------:R-:W-:Y:S01]  /*77f0*/  IMAD.MOV.U32 R8, RZ, RZ, -0x1 ;  /* 0xffffffffff087424 */ /* 0x000fe200078e00ff */
[----:B------:R-:W4:Y:S01]  /*7800*/  LDC R14, c[0x0][0x608] ;  /* 0x00018200ff0e7b82 */ /* 0x000f220000000800 */
[----:B------:R-:W-:Y:S01]  /*7810*/  IMAD.IADD R5, R7, 0x1, R5 ;  /* 0x0000000107057824 */ /* 0x000fe200078e0205 */
[----:B------:R-:W-:-:S04]  /*7820*/  I2FP.F32.U32 R7, R3 ;  /* 0x0000000300077245 */ /* 0x000fc80000201000 */
[-C--:B0-----:R-:W-:Y:S01]  /*7830*/  SHF.R.U64 R10, R6, R22.reuse, R5 ;  /* 0x00000016060a7219 */ /* 0x081fe20000001205 */
[----:B--2---:R-:W-:Y:S01]  /*7840*/  IMAD.MOV R6, RZ, RZ, -R11 ;  /* 0x000000ffff067224 */ /* 0x004fe200078e0a0b */
[----:B------:R-:W0:Y:S01]  /*7850*/  LDC R9, c[0x0][0x658] ;  /* 0x00019600ff097b82 */ /* 0x000e220000000800 */
[----:B-1----:R-:W-:Y:S01]  /*7860*/  ISETP.NE.U32.AND P0, PT, R24, RZ, PT ;  /* 0x000000ff1800720c */ /* 0x002fe20003f05070 */
[----:B------:R-:W-:Y:S01]  /*7870*/  FMUL R7, R7, UR4 ;  /* 0x0000000407077c20 */ /* 0x000fe20008400000 */
[----:B------:R-:W-:Y:S02]  /*7880*/  SHF.R.U32.HI R5, RZ, R22, R5 ;  /* 0x00000016ff057219 */ /* 0x000fe40000011605 */
[----:B------:R-:W-:-:S03]  /*7890*/  ISETP.NE.AND.EX P0, PT, R25, RZ, PT, P0 ;  /* 0x000000ff1900720c */ /* 0x000fc60003f05300 */
[----:B------:R-:W1:Y:S01]  /*78a0*/  LDC R20, c[0x0][0x148] ;  /* 0x00005200ff147b82 */ /* 0x000e620000000800 */
[----:B---3--:R-:W-:Y:S02]  /*78b0*/  IMAD R23, R13, R6, R4 ;  /* 0x000000060d177224 */ /* 0x008fe400078e0204 */
[----:B------:R-:W-:-:S05]  /*78c0*/  IMAD.MOV.U32 R6, RZ, RZ, 0x1 ;  /* 0x00000001ff067424 */ /* 0x000fca00078e00ff */
[----:B------:R-:W2:Y:S01]  /*78d0*/  LDC R21, c[0x0][0x600] ;  /* 0x00018000ff157b82 */ /* 0x000ea20000000800 */
[-CC-:B----4-:R-:W-:Y:S02]  /*78e0*/  SHF.R.U64 R13, R10, R14.reuse, R5.reuse ;  /* 0x0000000e0a0d7219 */ /* 0x190fe40000001205 */
[----:B------:R-:W-:Y:S02]  /*78f0*/  SHF.R.U32.HI R4, RZ, R14, R5 ;  /* 0x0000000eff047219 */ /* 0x000fe40000011605 */
[----:B------:R3:W4:Y:S03]  /*7900*/  F2I.U32.TRUNC.NTZ R14, R7 ;  /* 0x00000007000e7305 */ /* 0x000726000020f000 */
[----:B------:R-:W1:Y:S01]  /*7910*/  LDC R26, c[0x0][0x648] ;  /* 0x00019200ff1a7b82 */ /* 0x000e620000000800 */
[-C--:B0-----:R-:W-:Y:S02]  /*7920*/  SHF.R.U64 R15, R13, R9.reuse, R4 ;  /* 0x000000090d0f7219 */ /* 0x081fe40000001204 */
[----:B------:R-:W-:-:S02]  /*7930*/  SHF.L.U32 R8, R8, R9, RZ ;  /* 0x0000000908087219 */ /* 0x000fc400000006ff */
[-C--:B------:R-:W-:Y:S01]  /*7940*/  SHF.R.U32.HI R5, RZ, R9.reuse, R4 ;  /* 0x00000009ff057219 */ /* 0x080fe20000011604 */
[----:B------:R-:W-:Y:S01]  /*7950*/  IMAD.MOV.U32 R4, RZ, RZ, R15 ;  /* 0x000000ffff047224 */ /* 0x000fe200078e000f */
[----:B------:R-:W-:Y:S01]  /*7960*/  SHF.L.U32 R22, R6, R9, RZ ;  /* 0x0000000906167219 */ /* 0x000fe200000006ff */
[----:B------:R-:W0:Y:S01]  /*7970*/  LDC R27, c[0x0][0x638] ;  /* 0x00018e00ff1b7b82 */ /* 0x000e220000000800 */
[----:B------:R-:W-:-:S07]  /*7980*/  LOP3.LUT R28, RZ, R8, RZ, 0x33, !PT ;  /* 0x00000008ff1c7212 */ /* 0x000fce00078e33ff */
        /* <DEDUP_REMOVED lines=12> */
.L_x_159:
[----:B------:R-:W-:Y:S01]  /*7a50*/  ISETP.NE.AND P0, PT, R2, 0x1, PT ;  /* 0x000000010200780c */ /* 0x000fe20003f05270 */
[----:B--2---:R-:W-:Y:S01]  /*7a60*/  VIADD R7, R21, 0xffffffff ;  /* 0xffffffff15077836 */ /* 0x004fe20000000000 */
[----:B-1----:R-:W-:Y:S01]  /*7a70*/  SHF.R.U64 R5, R4, R26, R5 ;  /* 0x0000001a04057219 */ /* 0x002fe20000001205 */
[----:B------:R-:W-:Y:S01]  /*7a80*/  IMAD.MOV R14, RZ, RZ, -R14 ;  /* 0x000000ffff0e7224 */ /* 0x000fe200078e0a0e */
[----:B------:R-:W-:Y:S01]  /*7a90*/  LOP3.LUT R4, R13, R28, RZ, 0xc0, !PT ;  /* 0x0000001c0d047212 */ /* 0x000fe200078ec0ff */
[----:B------:R-:W-:Y:S01]  /*7aa0*/  IMAD.MOV.U32 R8, RZ, RZ, R12 ;  /* 0x000000ffff087224 */ /* 0x000fe200078e000c */
[----:B------:R-:W-:Y:S01]  /*7ab0*/  LOP3.LUT R10, R10, R7, RZ, 0xc0, !PT ;  /* 0x000000070a0a7212 */ /* 0x000fe200078ec0ff */
[----:B------:R-:W-:Y:S02]  /*7ac0*/  IMAD.MOV R6, RZ, RZ, -R5 ;  /* 0x000000ffff067224 */ /* 0x000fe400078e0a05 */
[----:B------:R-:W-:-:S04]  /*7ad0*/  IMAD R4, R22, R5, R4 ;  /* 0x0000000516047224 */ /* 0x000fc800078e0204 */
[----:B------:R-:W-:Y:S02]  /*7ae0*/  @P0 IMAD R23, R20, R14, R3 ;  /* 0x0000000e14170224 */ /* 0x000fe400078e0203 */
[----:B0-----:R-:W-:Y:S02]  /*7af0*/  IMAD R3, R6, R27, R15 ;  /* 0x0000001b06037224 */ /* 0x001fe400078e020f */
[----:B------:R-:W-:Y:S02]  /*7b00*/  IMAD R7, R4, R29, R23 ;  /* 0x0000001d04077224 */ /* 0x000fe400078e0217 */
[----:B------:R-:W-:Y:S02]  /*7b10*/  IMAD R4, R3, R21, R10 ;  /* 0x0000001503047224 */ /* 0x000fe400078e020a */
[----:B------:R-:W-:-:S03]  /*7b20*/  IMAD.MOV.U32 R6, RZ, RZ, 0x1 ;  /* 0x00000001ff067424 */ /* 0x000fc600078e00ff */
[----:B------:R-:W-:Y:S02]  /*7b30*/  SEL R9, R4, R7, !P0 ;  /* 0x0000000704097207 */ /* 0x000fe40004000000 */
[----:B------:R-:W-:-:S07]  /*7b40*/  SEL R7, R7, R4, !P0 ;  /* 0x0000000407077207 */ /* 0x000fce0004000000 */
.L_x_157:
[----:B------:R-:W-:-:S08]  /*7b50*/  NOP ;  /* 0x0000000000007918 */ /* 0x000fd00000000000 */
[----:B------:R-:W0:-:S00]  /*7b60*/  USETMAXREG.DEALLOC.CTAPOOL 0x28 ;  /* 0x00000028000079c8 */ /* 0x000e0000080e0500 */
[----:B0-----:R-:W-:-:S13]  /*7b70*/  ISETP.NE.AND P0, PT, R0, RZ, PT ;  /* 0x000000ff0000720c */ /* 0x001fda0003f05270 */
[----:B------:R-:W-:Y:S05]  /*7b80*/  @P0 EXIT ;  /* 0x000000000000094d */ /* 0x000fea0003800000 */
[----:B------:R-:W-:Y:S01]  /*7b90*/  LOP3.LUT P0, RZ, R6, 0xff, RZ, 0xc0, !PT ;  /* 0x000000ff06ff7812 */ /* 0x000fe2000780c0ff */
[----:B------:R-:W-:Y:S02]  /*7ba0*/  IMAD.MOV.U32 R0, RZ, RZ, 0x1 ;  /* 0x00000001ff007424 */ /* 0x000fe400078e00ff */
[----:B------:R-:W-:-:S10]  /*7bb0*/  IMAD.MOV.U32 R12, RZ, RZ, RZ ;  /* 0x000000ffff0c7224 */ /* 0x000fd400078e00ff */
[----:B------:R-:W-:Y:S05]  /*7bc0*/  @!P0 BRA `(.L_x_160) ;  /* 0x0000000c00388947 */ /* 0x000fea0003800000 */
[----:B------:R-:W0:Y:S01]  /*7bd0*/  LDC R0, c[0x0][0x28c] ;  /* 0x0000a300ff007b82 */ /* 0x000e220000000800 */
[----:B------:R-:W-:Y:S01]  /*7be0*/  ULDC UR5, c[0x0][0x600] ;  /* 0x0001800000057ab9 */ /* 0x000fe20000000800 */
[----:B------:R-:W-:Y:S01]  /*7bf0*/  ULDC UR4, c[0x0][0xc] ;  /* 0x0000030000047ab9 */ /* 0x000fe20000000800 */
[----:B------:R-:W-:Y:S01]  /*7c00*/  UIADD3 UR16, UR5, -0x1, URZ ;  /* 0xffffffff05107890 */ /* 0x000fe2000fffe03f */
[C---:B------:R-:W-:Y:S01]  /*7c10*/  LOP3.LUT P2, RZ, R18.reuse, 0x7f, RZ, 0xc0, !PT ;  /* 0x0000007f12ff7812 */ /* 0x040fe2000784c0ff */
[----:B------:R-:W-:Y:S01]  /*7c20*/  ULDC UR6, c[0x0][0x658] ;  /* 0x0001960000067ab9 */ /* 0x000fe20000000800 */
[----:B------:R-:W-:Y:S01]  /*7c30*/  ULDC UR5, c[0x0][0x10] ;  /* 0x0000040000057ab9 */ /* 0x000fe20000000800 */
[----:B------:R-:W-:Y:S01]  /*7c40*/  UMOV UR7, 0xffffffff ;  /* 0xffffffff00077882 */ /* 0x000fe20000000000 */
[----:B------:R-:W-:Y:S01]  /*7c50*/  UMOV UR8, 0x1 ;  /* 0x0000000100087882 */ /* 0x000fe20000000000 */
[----:B------:R-:W-:Y:S01]  /*7c60*/  UIMAD.WIDE.U32 UR4, UR4, UR5, URZ ;  /* 0x00000005040472a5 */ /* 0x000fe2000f8e003f */
[----:B------:R-:W-:Y:S01]  /*7c70*/  LOP3.LUT P0, RZ, R18, 0x1f, RZ, 0xc0, !PT ;  /* 0x0000001f12ff7812 */ /* 0x000fe2000780c0ff */
[----:B------:R-:W-:Y:S01]  /*7c80*/  USHF.L.U32 UR7, UR7, UR6, URZ ;  /* 0x0000000607077299 */ /* 0x000fe2000800063f */
[----:B------:R-:W-:Y:S01]  /*7c90*/  BSSY B0, `(.L_x_160) ;  /* 0x00000c1000007945 */ /* 0x000fe20003800000 */
[----:B------:R-:W-:Y:S01]  /*7ca0*/  USHF.L.U32 UR18, UR8, UR6, URZ ;  /* 0x0000000608127299 */ /* 0x000fe2000800063f */
[----:B------:R-:W-:Y:S01]  /*7cb0*/  IMAD.MOV.U32 R13, RZ, RZ, 0x1 ;  /* 0x00000001ff0d7424 */ /* 0x000fe200078e00ff */
[----:B------:R-:W-:Y:S01]  /*7cc0*/  LOP3.LUT R11, R19, 0x2, RZ, 0xfc, !PT ;  /* 0x00000002130b7812 */ /* 0x000fe200078efcff */
[----:B------:R-:W-:Y:S01]  /*7cd0*/  ULDC UR6, c[0x0][0x14] ;  /* 0x0000050000067ab9 */ /* 0x000fe20000000800 */
[----:B------:R-:W-:Y:S01]  /*7ce0*/  PLOP3.LUT P0, PT, P0, P2, PT, 0x8a, 0x0 ;  /* 0x000000000000781c */ /* 0x000fe20000705172 */
[----:B------:R-:W-:Y:S01]  /*7cf0*/  UIMAD.WIDE.U32 UR20, UR4, UR6, URZ ;  /* 0x00000006041472a5 */ /* 0x000fe2000f8e003f */
[----:B------:R-:W-:Y:S01]  /*7d00*/  IMAD.MOV.U32 R12, RZ, RZ, RZ ;  /* 0x000000ffff0c7224 */ /* 0x000fe200078e00ff */
[----:B------:R-:W-:-:S02]  /*7d10*/  UIMAD UR13, UR5, UR6, URZ ;  /* 0x00000006050d72a4 */ /* 0x000fc4000f8e023f */
[----:B------:R-:W-:Y:S01]  /*7d20*/  ULOP3.LUT UR17, URZ, UR7, URZ, 0x33, !UPT ;  /* 0x000000073f117292 */ /* 0x000fe2000f8e333f */
[----:B0-----:R-:W-:Y:S01]  /*7d30*/  IADD3 R0, R0, 0x3f, RZ ;  /* 0x0000003f00007810 */ /* 0x001fe20007ffe0ff */
[----:B------:R-:W-:Y:S01]  /*7d40*/  UIADD3 UR13, UR21, UR13, URZ ;  /* 0x0000000d150d7290 */ /* 0x000fe2000fffe03f */
[----:B------:R-:W-:Y:S02]  /*7d50*/  ULDC.64 UR22, c[0x0][0x198] ;  /* 0x0000660000167ab9 */ /* 0x000fe40000000a00 */
[----:B------:R-:W-:-:S04]  /*7d60*/  SHF.R.S32.HI R3, RZ, 0x1f, R0 ;  /* 0x0000001fff037819 */ /* 0x000fc80000011400 */
[----:B------:R-:W-:Y:S01]  /*7d70*/  LEA.HI R3, R3, R0, RZ, 0x6 ;  /* 0x0000000003037211 */ /* 0x000fe200078f30ff */
[----:B------:R-:W-:-:S03]  /*7d80*/  IMAD.MOV.U32 R0, RZ, RZ, 0x1 ;  /* 0x00000001ff007424 */ /* 0x000fc600078e00ff */
[----:B------:R-:W-:-:S05]  /*7d90*/  SHF.R.S32.HI R3, RZ, 0x6, R3 ;  /* 0x00000006ff037819 */ /* 0x000fca0000011403 */
[----:B------:R-:W-:-:S07]  /*7da0*/  VIADD R10, R3, 0x1 ;  /* 0x00000001030a7836 */ /* 0x000fce0000000000 */
.L_x_172:
[----:B------:R-:W-:-:S03]  /*7db0*/  UMOV UR4, 0xffffffff ;  /* 0xffffffff00047882 */ /* 0x000fc60000000000 */
[----:B------:R-:W-:Y:S05]  /*7dc0*/  BRA.DIV UR4, `(.L_x_161) ;  /* 0x0000001204107947 */ /* 0x000fea000b800000 */
[----:B------:R-:W-:-:S13]  /*7dd0*/  ELECT P6, URZ, PT ;  /* 0x00000000003f782f */ /* 0x000fda00038c0000 */
.L_x_186:
[----:B------:R-:W0:Y:S01]  /*7de0*/  LDC R4, c[0x0][0x28c] ;  /* 0x0000a300ff047b82 */ /* 0x000e220000000800 */
[----:B------:R-:W-:Y:S01]  /*7df0*/  BSSY B1, `(.L_x_162) ;  /* 0x0000037000017945 */ /* 0x000fe20003800000 */
[----:B0-----:R-:W-:-:S13]  /*7e00*/  ISETP.LT.OR P6, PT, R4, 0x1, !P6 ;  /* 0x000000010400780c */ /* 0x001fda00077c1670 */
[----:B------:R-:W-:Y:S05]  /*7e10*/  @P6 BRA `(.L_x_163) ;  /* 0x0000000000d06947 */ /* 0x000fea0003800000 */
[----:B------:R-:W-:Y:S02]  /*7e20*/  IMAD.SHL.U32 R15, R9, 0x40, RZ ;  /* 0x00000040090f7824 */ /* 0x000fe400078e00ff */
[----:B------:R-:W-:Y:S02]  /*7e30*/  IMAD R18, R7, 0xc0, RZ ;  /* 0x000000c007127824 */ /* 0x000fe400078e02ff */
[----:B------:R-:W-:Y:S02]  /*7e40*/  IMAD.MOV.U32 R20, RZ, RZ, RZ ;  /* 0x000000ffff147224 */ /* 0x000fe400078e00ff */
[----:B------:R-:W-:Y:S02]  /*7e50*/  IMAD.MOV.U32 R4, RZ, RZ, R10 ;  /* 0x000000ffff047224 */ /* 0x000fe400078e000a */
[----:B------:R-:W-:Y:S02]  /*7e60*/  IMAD.MOV.U32 R5, RZ, RZ, R0 ;  /* 0x000000ffff057224 */ /* 0x000fe400078e0000 */
[----:B------:R-:W-:-:S07]  /*7e70*/  IMAD.MOV.U32 R6, RZ, RZ, R12 ;  /* 0x000000ffff067224 */ /* 0x000fce00078e000c */
.L_x_167:
[----:B------:R-:W0:Y:S01]  /*7e80*/  S2R R14, SR_CgaCtaId ;  /* 0x00000000000e7919 */ /* 0x000e220000008800 */
[----:B------:R-:W-:Y:S01]  /*7e90*/  MOV R7, 0x400 ;  /* 0x0000040000077802 */ /* 0x000fe20000000f00 */
[----:B------:R-:W1:Y:S03]  /*7ea0*/  @!P2 LDC R9, c[0x0][0x500] ;  /* 0x00014000ff09ab82 */ /* 0x000e660000000800 */
[----:B0-----:R-:W-:Y:S02]  /*7eb0*/  LEA R21, R14, R7, 0x18 ;  /* 0x000000070e157211 */ /* 0x001fe400078ec0ff */
[----:B------:R-:W-:-:S03]  /*7ec0*/  SHF.L.U32 R7, R5, 0x1f, RZ ;  /* 0x0000001f05077819 */ /* 0x000fc600000006ff */
[----:B------:R-:W-:-:S04]  /*7ed0*/  IMAD R14, R6, 0x8, R21 ;  /* 0x00000008060e7824 */ /* 0x000fc800078e0215 */
[----:B------:R-:W0:Y:S02]  /*7ee0*/  SYNCS.PHASECHK.TRANS64.TRYWAIT P1, [R14+URZ+0x38], R7 ;  /* 0x000038070e0075a7 */ /* 0x000e24000802017f */
[----:B01----:R-:W-:Y:S05]  /*7ef0*/  @!P1 BRA `(.L_x_164) ;  /* 0x0000000c00e49947 */ /* 0x003fea0003800000 */
.L_x_187:
[----:B0-----:R-:W-:Y:S01]  /*7f00*/  PRMT R7, R11, 0x9910, RZ ;  /* 0x000099100b077816 */ /* 0x001fe200000000ff */
[----:B------:R0:W-:Y:S03]  /*7f10*/  @!P2 SYNCS.ARRIVE.TRANS64 RZ, [R14+URZ], R9 ;  /* 0x000000090effa9a7 */ /* 0x0001e6000800003f */
[----:B------:R-:W-:-:S13]  /*7f20*/  ISETP.NE.AND P1, PT, R7, 0x2, PT ;  /* 0x000000020700780c */ /* 0x000fda0003f25270 */
[----:B0-----:R-:W-:Y:S05]  /*7f30*/  @P1 BRA `(.L_x_165) ;  /* 0x0000000000041947 */ /* 0x001fea0003800000 */
[----:B------:R-:W-:Y:S01]  /*7f40*/  BPT.TRAP 0x1 ;  /* 0x000000040000795c */ /* 0x000fe20000300000 */
.L_x_165:
[----:B------:R-:W-:Y:S05]  /*7f50*/  @P0 BRA `(.L_x_166) ;  /* 0x0000000000040947 */ /* 0x000fea0003800000 */
[----:B------:R-:W-:Y:S01]  /*7f60*/  BPT.TRAP 0x1 ;  /* 0x000000040000795c */ /* 0x000fe20000300000 */
.L_x_166:
[--C-:B------:R-:W-:Y:S01]  /*7f70*/  IMAD R7, R6, 0x6000, R21.reuse ;  /* 0x0000600006077824 */ /* 0x100fe200078e0215 */
[----:B------:R-:W-:Y:S01]  /*7f80*/  R2UR UR9, R14 ;  /* 0x000000000e0972ca */ /* 0x000fe200000e0000 */
[----:B------:R-:W-:Y:S01]  /*7f90*/  IMAD R21, R6, 0x2000, R21 ;  /* 0x0000200006157824 */ /* 0x000fe200078e0215 */
[----:B------:R-:W-:Y:S01]  /*7fa0*/  UIADD3 UR4, UP0, UR22, 0xf0, URZ ;  /* 0x000000f016047890 */ /* 0x000fe2000ff1e03f */
[----:B------:R-:W-:Y:S01]  /*7fb0*/  VIADD R4, R4, 0xffffffff ;  /* 0xffffffff04047836 */ /* 0x000fe20000000000 */
[----:B------:R-:W-:Y:S01]  /*7fc0*/  R2UR UR5, R7 ;  /* 0x00000000070572ca */ /* 0x000fe200000e0000 */
[----:B------:R-:W-:Y:S01]  /*7fd0*/  UIADD3 UR24, UP1, UR22, 0x1f0, URZ ;  /* 0x000001f016187890 */ /* 0x000fe2000ff3e03f */
[----:B------:R-:W-:Y:S01]  /*7fe0*/  R2UR UR8, R21 ;  /* 0x00000000150872ca */ /* 0x000fe200000e0000 */
[----:B------:R-:W-:Y:S01]  /*7ff0*/  VIADD R6, R6, 0x1 ;  /* 0x0000000106067836 */ /* 0x000fe20000000000 */
[----:B------:R-:W-:Y:S01]  /*8000*/  R2UR UR11, R18 ;  /* 0x00000000120b72ca */ /* 0x000fe200000e0000 */
[----:B------:R-:W-:Y:S01]  /*8010*/  UIADD3.X UR25, URZ, UR23, URZ, UP1, !UPT ;  /* 0x000000173f197290 */ /* 0x000fe20008ffe43f */
[----:B------:R-:W-:Y:S01]  /*8020*/  R2UR UR10, R20 ;  /* 0x00000000140a72ca */ /* 0x000fe200000e0000 */
[----:B------:R-:W-:Y:S01]  /*8030*/  UMOV UR6, 0x0 ;  /* 0x0000000000067882 */ /* 0x000fe20000000000 */
[----:B------:R-:W-:Y:S01]  /*8040*/  R2UR UR12, R8 ;  /* 0x00000000080c72ca */ /* 0x000fe200000e0000 */
[----:B------:R-:W-:Y:S01]  /*8050*/  UMOV UR7, 0x10000000 ;  /* 0x1000000000077882 */ /* 0x000fe20000000000 */
[----:B------:R-:W-:Y:S01]  /*8060*/  R2UR UR19, R15 ;  /* 0x000000000f1372ca */ /* 0x000fe200000e0000 */
[----:B------:R-:W-:Y:S01]  /*8070*/  VIADD R20, R20, 0x40 ;  /* 0x0000004014147836 */ /* 0x000fe20000000000 */
[----:B------:R-:W-:Y:S01]  /*8080*/  ISETP.GT.AND P3, PT, R4, 0x1, PT ;  /* 0x000000010400780c */ /* 0x000fe20003f64270 */
[----:B------:R-:W-:Y:S01]  /*8090*/  UIADD3 UR14, UR5, 0x180, URZ ;  /* 0x00000180050e7890 */ /* 0x000fe2000fffe03f */
[----:B------:R-:W-:Y:S01]  /*80a0*/  ISETP.NE.AND P1, PT, R6, 0x7, PT ;  /* 0x000000070600780c */ /* 0x000fe20003f25270 */
[----:B------:R-:W-:-:S02]  /*80b0*/  UIADD3.X UR5, URZ, UR23, URZ, UP0, !UPT ;  /* 0x000000173f057290 */ /* 0x000fc400087fe43f */
[----:B------:R-:W-:Y:S01]  /*80c0*/  UIADD3 UR15, UR8, 0x2a180, URZ ;  /* 0x0002a180080f7890 */ /* 0x000fe2000fffe03f */
[----:B------:R-:W-:Y:S02]  /*80d0*/  SEL R14, RZ, 0x1, P1 ;  /* 0x00000001ff0e7807 */ /* 0x000fe40000800000 */
[----:B------:R-:W-:Y:S01]  /*80e0*/  UMOV UR8, UR14 ;  /* 0x0000000e00087c82 */ /* 0x000fe20008000000 */
[----:B------:R-:W-:Y:S02]  /*80f0*/  SEL R6, R6, RZ, P1 ;  /* 0x000000ff06067207 */ /* 0x000fe40000800000 */
[----:B------:R-:W-:Y:S01]  /*8100*/  LOP3.LUT R5, R5, R14, RZ, 0x3c, !PT ;  /* 0x0000000e05057212 */ /* 0x000fe200078e3cff */
[----:B------:R0:W-:Y:S02]  /*8110*/  UTMALDG.3D [UR8], [UR4], desc[UR6] ;  /* 0x00000608040075b4 */ /* 0x0001e40008011000 */
[----:B0-----:R-:W-:Y:S01]  /*8120*/  UMOV UR8, UR15 ;  /* 0x0000000f00087c82 */ /* 0x001fe20008000000 */
[----:B------:R-:W-:-:S02]  /*8130*/  UMOV UR11, UR19 ;  /* 0x00000013000b7c82 */ /* 0x000fc40008000000 */
[----:B------:R0:W-:Y:S02]  /*8140*/  UTMALDG.3D [UR8], [UR24], desc[UR6] ;  /* 0x00000608180075b4 */ /* 0x0001e40008011000 */
[----:B0-----:R-:W-:Y:S05]  /*8150*/  @P3 BRA `(.L_x_167) ;  /* 0xfffffffc00483947 */ /* 0x001fea000383ffff */
.L_x_163:
[----:B------:R-:W-:Y:S05]  /*8160*/  BSYNC B1 ;  /* 0x0000000000017941 */ /* 0x000fea0003800000 */
.L_x_162:
[----:B------:R-:W-:Y:S01]  /*8170*/  LOP3.LUT P4, RZ, R13, 0xff, RZ, 0xc0, !PT ;  /* 0x000000ff0dff7812 */ /* 0x000fe2000788c0ff */
[C---:B------:R-:W-:Y:S01]  /*8180*/  IMAD.IADD R12, R3.reuse, 0x1, R12 ;  /* 0x00000001030c7824 */ /* 0x040fe200078e020c */
[----:B------:R-:W-:Y:S01]  /*8190*/  ULDC.64 UR4, c[0x0][0x650] ;  /* 0x0001940000047ab9 */ /* 0x000fe20000000a00 */
[C---:B------:R-:W-:Y:S01]  /*81a0*/  ISETP.GE.U32.AND P3, PT, R3.reuse, 0x7, PT ;  /* 0x000000070300780c */ /* 0x040fe20003f66070 */
[----:B------:R-:W-:Y:S01]  /*81b0*/  BSSY B1, `(.L_x_168) ;  /* 0x000006c000017945 */ /* 0x000fe20003800000 */
[C---:B------:R-:W-:Y:S01]  /*81c0*/  IMAD.WIDE.U32 R4, R12.reuse, 0x24924925, RZ ;  /* 0x249249250c047825 */ /* 0x040fe200078e00ff */
[C---:B------:R-:W-:Y:S02]  /*81d0*/  ISETP.GT.U32.AND P1, PT, R12.reuse, 0x6, PT ;  /* 0x000000060c00780c */ /* 0x040fe40003f24070 */
[----:B------:R-:W-:Y:S01]  /*81e0*/  PRMT R13, RZ, 0x7610, R13 ;  /* 0x00007610ff0d7816 */ /* 0x000fe2000000000d */
[----:B------:R-:W-:Y:S01]  /*81f0*/  IMAD.IADD R4, R12, 0x1, -R5 ;  /* 0x000000010c047824 */ /* 0x000fe200078e0a05 */
[----:B------:R-:W-:Y:S01]  /*8200*/  ISETP.LT.U32.AND P1, PT, R3, 0x7, P1 ;  /* 0x000000070300780c */ /* 0x000fe20000f21070 */
[----:B------:R-:W-:-:S02]  /*8210*/  IMAD.MOV.U32 R9, RZ, RZ, -0x1 ;  /* 0xffffffffff097424 */ /* 0x000fc400078e00ff */
[----:B------:R-:W0:Y:S01]  /*8220*/  @P4 S2R R7, SR_CgaCtaId ;  /* 0x0000000000074919 */ /* 0x000e220000008800 */
[----:B------:R-:W-:Y:S01]  /*8230*/  @P4 MOV R6, 0x400 ;  /* 0x0000040000064802 */ /* 0x000fe20000000f00 */
[----:B------:R-:W-:Y:S01]  /*8240*/  IMAD.MOV.U32 R8, RZ, RZ, -0x1 ;  /* 0xffffffffff087424 */ /* 0x000fe200078e00ff */
[----:B------:R-:W-:-:S04]  /*8250*/  LEA.HI R4, R4, R5, RZ, 0x1f ;  /* 0x0000000504047211 */ /* 0x000fc800078ff8ff */
[--C-:B------:R-:W-:Y:S02]  /*8260*/  SHF.R.U32.HI R5, RZ, 0x2, R4.reuse ;  /* 0x00000002ff057819 */ /* 0x100fe40000011604 */
[----:B------:R-:W-:-:S03]  /*8270*/  PRMT R4, RZ, 0x7610, R4 ;  /* 0x00007610ff047816 */ /* 0x000fc60000000004 */
[----:B------:R-:W-:Y:S01]  /*8280*/  IMAD R12, R5, -0x7, R12 ;  /* 0xfffffff9050c7824 */ /* 0x000fe200078e020c */
[----:B0-----:R-:W-:Y:S02]  /*8290*/  @P4 LEA R6, R7, R6, 0x18 ;  /* 0x0000000607064211 */ /* 0x001fe400078ec0ff */
[----:B------:R-:W-:Y:S02]  /*82a0*/  SEL R7, RZ, 0x1, !P1 ;  /* 0x00000001ff077807 */ /* 0x000fe40004800000 */
[----:B------:R-:W-:Y:S01]  /*82b0*/  IADD3 R16, P1, R16, UR20, RZ ;  /* 0x0000001410107c10 */ /* 0x000fe2000ff3e0ff */
[----:B------:R0:W-:Y:S01]  /*82c0*/  @P4 SYNCS.ARRIVE.TRANS64.A1T0 RZ, [R6+URZ+0x88], RZ ;  /* 0x000088ff06ff49a7 */ /* 0x0001e2000810003f */
[----:B------:R-:W-:Y:S01]  /*82d0*/  LOP3.LUT R0, R0, R7, RZ, 0x3c, !PT ;  /* 0x0000000700007212 */ /* 0x000fe200078e3cff */
[----:B------:R-:W-:Y:S01]  /*82e0*/  IMAD.MOV.U32 R7, RZ, RZ, -0x1 ;  /* 0xffffffffff077424 */ /* 0x000fe200078e00ff */
[----:B------:R-:W-:Y:S02]  /*82f0*/  IADD3.X R17, R17, UR13, RZ, P1, !PT ;  /* 0x0000000d11117c10 */ /* 0x000fe40008ffe4ff */
[----:B------:R-:W-:-:S02]  /*8300*/  ISETP.GE.U32.AND P1, PT, R16, UR4, PT ;  /* 0x0000000410007c0c */ /* 0x000fc4000bf26070 */
[----:B------:R-:W-:Y:S02]  /*8310*/  @P3 LOP3.LUT R0, R0, 0x1, R5, 0x78, !PT ;  /* 0x0000000100003812 */ /* 0x000fe400078e7805 */
[----:B------:R-:W-:-:S13]  /*8320*/  ISETP.GE.U32.AND.EX P1, PT, R17, UR5, PT, P1 ;  /* 0x0000000511007c0c */ /* 0x000fda000bf26110 */
[----:B0-----:R-:W-:Y:S05]  /*8330*/  @P1 BRA `(.L_x_169) ;  /* 0x00000004004c1947 */ /* 0x001fea0003800000 */
[----:B------:R-:W-:Y:S01]  /*8340*/  ULDC.64 UR4, c[0x0][0x628] ;  /* 0x00018a0000047ab9 */ /* 0x000fe20000000a00 */
[----:B------:R-:W0:Y:S01]  /*8350*/  S2R R15, SR_CTAID.X ;  /* 0x00000000000f7919 */ /* 0x000e220000002500 */
[----:B------:R-:W-:Y:S01]  /*8360*/  ISETP.NE.U32.AND P1, PT, RZ, UR4, PT ;  /* 0x00000004ff007c0c */ /* 0x000fe2000bf25070 */
[----:B------:R-:W-:Y:S01]  /*8370*/  ULDC UR7, c[0x0][0x630] ;  /* 0x00018c0000077ab9 */ /* 0x000fe20000000800 */
[----:B------:R-:W-:Y:S01]  /*8380*/  IMAD.MOV.U32 R4, RZ, RZ, R16 ;  /* 0x000000ffff047224 */ /* 0x000fe200078e0010 */
[----:B------:R-:W1:Y:S01]  /*8390*/  S2R R14, SR_CTAID.Y ;  /* 0x00000000000e7919 */ /* 0x000e620000002600 */
[----:B------:R-:W-:Y:S01]  /*83a0*/  ISETP.NE.AND.EX P1, PT, RZ, UR5, PT, P1 ;  /* 0x00000005ff007c0c */ /* 0x000fe2000bf25310 */
[----:B------:R-:W-:-:S12]  /*83b0*/  IMAD.MOV.U32 R5, RZ, RZ, R17 ;  /* 0x000000ffff057224 */ /* 0x000fd800078e0011 */
[----:B------:R-:W-:Y:S05]  /*83c0*/  @!P1 BRA `(.L_x_170) ;  /* 0x0000000000289947 */ /* 0x000fea0003800000 */
[----:B------:R-:W-:Y:S02]  /*83d0*/  ULDC UR6, c[0x0][0x634] ;  /* 0x00018d0000067ab9 */ /* 0x000fe40000000800 */
[----:B------:R-:W-:-:S05]  /*83e0*/  IADD3 R9, P1, R16, UR6, RZ ;  /* 0x0000000610097c10 */ /* 0x000fca000ff3e0ff */
[----:B------:R-:W-:-:S04]  /*83f0*/  IMAD.X R21, RZ, RZ, R17, P1 ;  /* 0x000000ffff157224 */ /* 0x000fc800008e0611 */
[----:B------:R-:W-:-:S04]  /*8400*/  IMAD.WIDE.U32 R6, R21, UR4, RZ ;  /* 0x0000000415067c25 */ /* 0x000fc8000f8e00ff */
[----:B------:R-:W-:-:S04]  /*8410*/  IMAD.WIDE.U32 R6, P1, R9, UR5, R6 ;  /* 0x0000000509067c25 */ /* 0x000fc8000f820006 */
[----:B------:R-:W-:-:S04]  /*8420*/  IMAD.WIDE.U32 R8, R9, UR4, RZ ;  /* 0x0000000409087c25 */ /* 0x000fc8000f8e00ff */
[----:B------:R-:W-:Y:S01]  /*8430*/  IMAD.X R5, RZ, RZ, RZ, P1 ;  /* 0x000000ffff057224 */ /* 0x000fe200008e06ff */
[----:B------:R-:W-:Y:S01]  /*8440*/  IADD3 RZ, P1, R9, R6, RZ ;  /* 0x0000000609ff7210 */ /* 0x000fe20007f3e0ff */
[----:B------:R-:W-:-:S04]  /*8450*/  IMAD.MOV.U32 R4, RZ, RZ, R7 ;  /* 0x000000ffff047224 */ /* 0x000fc800078e0007 */
[----:B------:R-:W-:-:S08]  /*8460*/  IMAD.WIDE.U32.X R4, R21, UR5, R4, P1 ;  /* 0x0000000515047c25 */ /* 0x000fd000088e0404 */
.L_x_170:
[--C-:B------:R-:W-:Y:S01]  /*8470*/  SHF.R.U64 R8, R4, UR7, R5.reuse ;  /* 0x0000000704087c19 */ /* 0x100fe20008001205 */
[----:B------:R-:W-:Y:S01]  /*8480*/  ULDC.64 UR4, c[0x0][0x620] ;  /* 0x0001880000047ab9 */ /* 0x000fe20000000a00 */
[----:B------:R-:W-:Y:S01]  /*8490*/  SHF.R.U32.HI R4, RZ, UR7, R5 ;  /* 0x00000007ff047c19 */ /* 0x000fe20008011605 */
[----:B------:R-:W2:Y:S01]  /*84a0*/  LDC R24, c[0x0][0x144] ;  /* 0x00005100ff187b82 */ /* 0x000ea20000000800 */
[----:B------:R-:W-:Y:S01]  /*84b0*/  IADD3 R7, P1, RZ, -R8, RZ ;  /* 0x80000008ff077210 */ /* 0x000fe20007f3e0ff */
[----:B------:R-:W-:Y:S01]  /*84c0*/  ULDC.64 UR8, c[0x0][0x640] ;  /* 0x0001900000087ab9 */ /* 0x000fe20000000a00 */
[----:B0-----:R-:W-:Y:S01]  /*84d0*/  I2FP.F32.U32 R9, R15 ;  /* 0x0000000f00097245 */ /* 0x001fe20000201000 */
[----:B------:R-:W-:Y:S02]  /*84e0*/  ULDC UR6, c[0x0][0x608] ;  /* 0x0001820000067ab9 */ /* 0x000fe40000000800 */
[----:B------:R-:W-:Y:S01]  /*84f0*/  IMAD.X R4, RZ, RZ, ~R4, P1 ;  /* 0x000000ffff047224 */ /* 0x000fe200008e0e04 */
[----:B------:R-:W-:Y:S01]  /*8500*/  ISETP.NE.U32.AND P1, PT, RZ, UR8, PT ;  /* 0x00000008ff007c0c */ /* 0x000fe2000bf25070 */
[----:B------:R-:W0:Y:S02]  /*8510*/  LDC R21, c[0x0][0x148] ;  /* 0x00005200ff157b82 */ /* 0x000e240000000800 */
[----:B------:R-:W-:Y:S01]  /*8520*/  IMAD R6, R4, UR4, RZ ;  /* 0x0000000404067c24 */ /* 0x000fe2000f8e02ff */
[----:B------:R-:W-:Y:S01]  /*8530*/  ISETP.NE.AND.EX P1, PT, RZ, UR9, PT, P1 ;  /* 0x00000009ff007c0c */ /* 0x000fe2000bf25310 */
[----:B------:R-:W-:Y:S01]  /*8540*/  IMAD.WIDE.U32 R4, R7, UR4, R16 ;  /* 0x0000000407047c25 */ /* 0x000fe2000f8e0010 */
[----:B------:R-:W-:-:S03]  /*8550*/  ULDC UR4, c[0x0][0x150] ;  /* 0x0000540000047ab9 */ /* 0x000fc60000000800 */
[----:B------:R-:W-:Y:S02]  /*8560*/  IMAD R7, R7, UR5, R6 ;  /* 0x0000000507077c24 */ /* 0x000fe4000f8e0206 */
[----:B------:R-:W-:Y:S01]  /*8570*/  FMUL R6, R9, UR4 ;  /* 0x0000000409067c20 */ /* 0x000fe20008400000 */
[----:B------:R-:W-:Y:S01]  /*8580*/  ULDC UR4, c[0x0][0x618] ;  /* 0x0001860000047ab9 */ /* 0x000fe20000000800 */
[----:B------:R-:W-:Y:S01]  /*8590*/  ULDC UR5, c[0x0][0x154] ;  /* 0x0000550000057ab9 */ /* 0x000fe20000000800 */
[----:B------:R-:W-:-:S03]  /*85a0*/  IMAD.IADD R5, R5, 0x1, R7 ;  /* 0x0000000105057824 */ /* 0x000fc600078e0207 */
[----:B------:R-:W3:Y:S02]  /*85b0*/  F2I.U32.TRUNC.NTZ R6, R6 ;  /* 0x0000000600067305 */ /* 0x000ee4000020f000 */
[----:B------:R-:W-:Y:S02]  /*85c0*/  SHF.R.U64 R9, R4, UR4, R5 ;  /* 0x0000000404097c19 */ /* 0x000fe40008001205 */
[----:B-1----:R-:W-:-:S05]  /*85d0*/  I2FP.F32.U32 R4, R14 ;  /* 0x0000000e00047245 */ /* 0x002fca0000201000 */
[----:B------:R-:W-:Y:S01]  /*85e0*/  FMUL R22, R4, UR5 ;  /* 0x0000000504167c20 */ /* 0x000fe20008400000 */
[----:B------:R-:W-:Y:S01]  /*85f0*/  SHF.R.U32.HI R4, RZ, UR4, R5 ;  /* 0x00000004ff047c19 */ /* 0x000fe20008011605 */
[----:B------:R-:W-:-:S03]  /*8600*/  ULDC UR4, c[0x0][0x658] ;  /* 0x0001960000047ab9 */ /* 0x000fc60000000800 */
[--C-:B------:R-:W-:Y:S01]  /*8610*/  SHF.R.U64 R20, R9, UR6, R4.reuse ;  /* 0x0000000609147c19 */ /* 0x100fe20008001204 */
[----:B------:R-:W1:Y:S01]  /*8620*/  F2I.U32.TRUNC.NTZ R22, R22 ;  /* 0x0000001600167305 */ /* 0x000e62000020f000 */
[----:B------:R-:W-:Y:S01]  /*8630*/  SHF.R.U32.HI R5, RZ, UR6, R4 ;  /* 0x00000006ff057c19 */ /* 0x000fe20008011604 */
[----:B---3--:R-:W-:-:S03]  /*8640*/  IMAD.MOV R6, RZ, RZ, -R6 ;  /* 0x000000ffff067224 */ /* 0x008fc600078e0a06 */
[----:B------:R-:W-:Y:S01]  /*8650*/  SHF.R.U64 R18, R20, UR4, R5 ;  /* 0x0000000414127c19 */ /* 0x000fe20008001205 */
[----:B--2---:R-:W-:Y:S01]  /*8660*/  IMAD R15, R24, R6, R15 ;  /* 0x00000006180f7224 */ /* 0x004fe200078e020f */
[----:B------:R-:W-:-:S03]  /*8670*/  SHF.R.U32.HI R23, RZ, UR4, R5 ;  /* 0x00000004ff177c19 */ /* 0x000fc60008011605 */
[----:B------:R-:W-:Y:S02]  /*8680*/  IMAD.MOV.U32 R4, RZ, RZ, R18 ;  /* 0x000000ffff047224 */ /* 0x000fe400078e0012 */
[----:B------:R-:W-:Y:S01]  /*8690*/  IMAD.MOV.U32 R5, RZ, RZ, R23 ;  /* 0x000000ffff057224 */ /* 0x000fe200078e0017 */
[----:B-1----:R-:W-:Y:S06]  /*86a0*/  @!P1 BRA `(.L_x_171) ;  /* 0x0000000000289947 */ /* 0x002fec0003800000 */
[----:B------:R-:W-:Y:S02]  /*86b0*/  ULDC UR4, c[0x0][0x64c] ;  /* 0x0001930000047ab9 */ /* 0x000fe40000000800 */
[----:B------:R-:W-:-:S05]  /*86c0*/  IADD3 R5, P1, R18, UR4, RZ ;  /* 0x0000000412057c10 */ /* 0x000fca000ff3e0ff */
[----:B------:R-:W-:-:S04]  /*86d0*/  IMAD.X R23, RZ, RZ, R23, P1 ;  /* 0x000000ffff177224 */ /* 0x000fc800008e0617 */
[----:B------:R-:W-:-:S04]  /*86e0*/  IMAD.WIDE.U32 R6, R23, UR8, RZ ;  /* 0x0000000817067c25 */ /* 0x000fc8000f8e00ff */
[----:B------:R-:W-:-:S04]  /*86f0*/  IMAD.WIDE.U32 R6, P1, R5, UR9, R6 ;  /* 0x0000000905067c25 */ /* 0x000fc8000f820006 */
[----:B------:R-:W-:-:S04]  /*8700*/  IMAD.WIDE.U32 R4, R5, UR8, RZ ;  /* 0x0000000805047c25 */ /* 0x000fc8000f8e00ff */
[----:B------:R-:W-:Y:S01]  /*8710*/  IMAD.MOV.U32 R4, RZ, RZ, R7 ;  /* 0x000000ffff047224 */ /* 0x000fe200078e0007 */
[----:B------:R-:W-:Y:S01]  /*8720*/  IADD3 RZ, P3, R5, R6, RZ ;  /* 0x0000000605ff7210 */ /* 0x000fe20007f7e0ff */
[----:B------:R-:W-:-:S04]  /*8730*/  IMAD.X R5, RZ, RZ, RZ, P1 ;  /* 0x000000ffff057224 */ /* 0x000fc800008e06ff */
[----:B------:R-:W-:-:S08]  /*8740*/  IMAD.WIDE.U32.X R4, R23, UR9, R4, P3 ;  /* 0x0000000917047c25 */ /* 0x000fd000098e0404 */
.L_x_171:
[----:B------:R-:W-:Y:S01]  /*8750*/  ISETP.NE.AND P1, PT, R2, 0x1, PT ;  /* 0x000000010200780c */ /* 0x000fe20003f25270 */
[----:B------:R-:W-:Y:S01]  /*8760*/  ULDC UR4, c[0x0][0x648] ;  /* 0x0001920000047ab9 */ /* 0x000fe20000000800 */
[----:B------:R-:W-:Y:S01]  /*8770*/  LOP3.LUT R20, R20, UR17, RZ, 0xc0, !PT ;  /* 0x0000001114147c12 */ /* 0x000fe2000f8ec0ff */
[----:B------:R-:W-:Y:S01]  /*8780*/  IMAD.MOV R22, RZ, RZ, -R22 ;  /* 0x000000ffff167224 */ /* 0x000fe200078e0a16 */
[----:B------:R-:W-:Y:S01]  /*8790*/  SHF.R.U64 R5, R4, UR4, R5 ;  /* 0x0000000404057c19 */ /* 0x000fe20008001205 */
[----:B------:R-:W-:Y:S01]  /*87a0*/  ULDC UR4, c[0x0][0x638] ;  /* 0x00018e0000047ab9 */ /* 0x000fe20000000800 */
[----:B------:R-:W-:Y:S01]  /*87b0*/  LOP3.LUT R9, R9, UR16, RZ, 0xc0, !PT ;  /* 0x0000001009097c12 */ /* 0x000fe2000f8ec0ff */
[----:B------:R-:W-:Y:S01]  /*87c0*/  ULDC UR5, c[0x0][0x610] ;  /* 0x0001840000057ab9 */ /* 0x000fe20000000800 */
[----:B------:R-:W-:Y:S02]  /*87d0*/  IMAD.MOV.U32 R4, RZ, RZ, 0x1 ;  /* 0x00000001ff047424 */ /* 0x000fe400078e00ff */
[----:B------:R-:W-:-:S02]  /*87e0*/  IMAD.MOV R7, RZ, RZ, -R5 ;  /* 0x000000ffff077224 */ /* 0x000fc400078e0a05 */
[----:B------:R-:W-:Y:S02]  /*87f0*/  IMAD R20, R5, UR18, R20 ;  /* 0x0000001205147c24 */ /* 0x000fe4000f8e0214 */
[----:B0-----:R-:W-:Y:S02]  /*8800*/  @P1 IMAD R15, R21, R22, R14 ;  /* 0x00000016150f1224 */ /* 0x001fe400078e020e */
[----:B------:R-:W-:Y:S01]  /*8810*/  IMAD R18, R7, UR4, R18 ;  /* 0x0000000407127c24 */ /* 0x000fe2000f8e0212 */
[----:B------:R-:W-:Y:S01]  /*8820*/  ULDC UR4, c[0x0][0x600] ;  /* 0x0001800000047ab9 */ /* 0x000fe20000000800 */
[----:B------:R-:W-:Y:S02]  /*8830*/  IMAD R15, R20, UR5, R15 ;  /* 0x00000005140f7c24 */ /* 0x000fe4000f8e020f */
[----:B------:R-:W-:-:S05]  /*8840*/  IMAD R18, R18, UR4, R9 ;  /* 0x0000000412127c24 */ /* 0x000fca000f8e0209 */
[----:B------:R-:W-:Y:S02]  /*8850*/  SEL R9, R18, R15, !P1 ;  /* 0x0000000f12097207 */ /* 0x000fe40004800000 */
[----:B------:R-:W-:-:S07]  /*8860*/  SEL R7, R15, R18, !P1 ;  /* 0x000000120f077207 */ /* 0x000fce0004800000 */
.L_x_169:
[----:B------:R-:W-:Y:S05]  /*8870*/  BSYNC B1 ;  /* 0x0000000000017941 */ /* 0x000fea0003800000 */
.L_x_168:
[----:B------:R-:W-:-:S13]  /*8880*/  LOP3.LUT P1, RZ, R4, 0xff, RZ, 0xc0, !PT ;  /* 0x000000ff04ff7812 */ /* 0x000fda000782c0ff */
[----:B------:R-:W-:Y:S05]  /*8890*/  @P1 BRA `(.L_x_172) ;  /* 0xfffffff400441947 */ /* 0x000fea000383ffff */
[----:B------:R-:W-:Y:S05]  /*88a0*/  BSYNC B0 ;  /* 0x0000000000007941 */ /* 0x000fea0003800000 */
.L_x_160:
[----:B------:R-:W-:-:S03]  /*88b0*/  UMOV UR4, 0xffffffff ;  /* 0xffffffff00047882 */ /* 0x000fc60000000000 */
[----:B------:R-:W-:Y:S05]  /*88c0*/  BRA.DIV UR4, `(.L_x_173) ;  /* 0x0000000604847947 */ /* 0x000fea000b800000 */
[----:B------:R-:W-:-:S13]  /*88d0*/  ELECT P6, URZ, PT ;  /* 0x00000000003f782f */ /* 0x000fda00038c0000 */
.L_x_190:
[----:B------:R-:W-:Y:S04]  /*88e0*/  BSSY B0, `(.L_x_174) ;  /* 0x0000046000007945 */ /* 0x000fe80003800000 */
[----:B------:R-:W-:Y:S05]  /*88f0*/  @!P6 BRA `(.L_x_175) ;  /* 0x000000040010e947 */ /* 0x000fea0003800000 */
[----:B------:R-:W-:-:S04]  /*8900*/  LOP3.LUT R19, R19, 0x2, RZ, 0xfc, !PT ;  /* 0x0000000213137812 */ /* 0x000fc800078efcff */
[----:B------:R-:W-:-:S13]  /*8910*/  ISETP.NE.AND P0, PT, R19, 0x3, PT ;  /* 0x000000031300780c */ /* 0x000fda0003f05270 */
[----:B------:R-:W-:Y:S05]  /*8920*/  @!P0 BRA `(.L_x_176) ;  /* 0x0000000000048947 */ /* 0x000fea0003800000 */
[----:B------:R-:W-:Y:S01]  /*8930*/  BPT.TRAP 0x1 ;  /* 0x000000040000795c */ /* 0x000fe20000300000 */
.L_x_176:
[----:B------:R-:W0:Y:S01]  /*8940*/  S2R R3, SR_CgaCtaId ;  /* 0x0000000000037919 */ /* 0x000e220000008800 */
[----:B------:R-:W-:-:S04]  /*8950*/  MOV R2, 0x400 ;  /* 0x0000040000027802 */ /* 0x000fc80000000f00 */
[----:B0-----:R-:W-:Y:S02]  /*8960*/  LEA R3, R3, R2, 0x18 ;  /* 0x0000000203037211 */ /* 0x001fe400078ec0ff */
[----:B------:R-:W-:-:S03]  /*8970*/  SHF.L.U32 R2, R0, 0x1f, RZ ;  /* 0x0000001f00027819 */ /* 0x000fc600000006ff */
[----:B------:R-:W-:-:S04]  /*8980*/  VIADD R3, R3, 0x38 ;  /* 0x0000003803037836 */ /* 0x000fc80000000000 */
[C---:B------:R-:W-:Y:S02]  /*8990*/  IMAD R7, R12.reuse, 0x8, R3 ;  /* 0x000000080c077824 */ /* 0x040fe400078e0203 */
[----:B------:R-:W-:Y:S02]  /*89a0*/  VIADD R12, R12, 0x1 ;  /* 0x000000010c0c7836 */ /* 0x000fe40000000000 */
[----:B------:R-:W0:Y:S03]  /*89b0*/  SYNCS.PHASECHK.TRANS64.TRYWAIT P0, [R7+URZ], R2 ;  /* 0x00000002070075a7 */ /* 0x000e26000800017f */
[----:B------:R-:W-:-:S04]  /*89c0*/  ISETP.NE.AND P1, PT, R12, 0x7, PT ;  /* 0x000000070c00780c */ /* 0x000fc80003f25270 */
[----:B------:R-:W-:Y:S02]  /*89d0*/  SEL R5, RZ, 0x1, P1 ;  /* 0x00000001ff057807 */ /* 0x000fe40000800000 */
[----:B------:R-:W-:Y:S02]  /*89e0*/  SEL R12, R12, RZ, P1 ;  /* 0x000000ff0c0c7207 */ /* 0x000fe40000800000 */
[----:B------:R-:W-:-:S03]  /*89f0*/  LOP3.LUT R5, R0, R5, RZ, 0x3c, !PT ;  /* 0x0000000500057212 */ /* 0x000fc600078e3cff */
[----:B------:R-:W-:Y:S01]  /*8a00*/  IMAD R9, R12, 0x8, R3 ;  /* 0x000000080c097824 */ /* 0x000fe200078e0203 */
[----:B------:R-:W-:Y:S01]  /*8a10*/  SHF.L.U32 R4, R5, 0x1f, RZ ;  /* 0x0000001f05047819 */ /* 0x000fe200000006ff */
[----:B0-----:R-:W-:Y:S06]  /*8a20*/  @!P0 BRA `(.L_x_177) ;  /* 0x00000004004c8947 */ /* 0x001fec0003800000 */
.L_x_191:
[----:B------:R-:W1:Y:S01]  /*8a30*/  SYNCS.PHASECHK.TRANS64.TRYWAIT P0, [R9+URZ], R4 ;  /* 0x00000004090075a7 */ /* 0x000e62000800017f */
[----:B------:R-:W-:-:S05]  /*8a40*/  VIADD R0, R12, 0x1 ;  /* 0x000000010c007836 */ /* 0x000fca0000000000 */
[----:B------:R-:W-:-:S04]  /*8a50*/  ISETP.NE.AND P1, PT, R0, 0x7, PT ;  /* 0x000000070000780c */ /* 0x000fc80003f25270 */
[----:B0-----:R-:W-:Y:S02]  /*8a60*/  SEL R2, RZ, 0x1, P1 ;  /* 0x00000001ff027807 */ /* 0x001fe40000800000 */
[----:B------:R-:W-:Y:S02]  /*8a70*/  SEL R0, R0, RZ, P1 ;  /* 0x000000ff00007207 */ /* 0x000fe40000800000 */
[----:B------:R-:W-:-:S03]  /*8a80*/  LOP3.LUT R7, R5, R2, RZ, 0x3c, !PT ;  /* 0x0000000205077212 */ /* 0x000fc600078e3cff */
[----:B------:R-:W-:Y:S01]  /*8a90*/  IMAD R6, R0, 0x8, R3 ;  /* 0x0000000800067824 */ /* 0x000fe200078e0203 */
[----:B------:R-:W-:Y:S01]  /*8aa0*/  SHF.L.U32 R5, R7, 0x1f, RZ ;  /* 0x0000001f07057819 */ /* 0x000fe200000006ff */
[----:B-1----:R-:W-:Y:S06]  /*8ab0*/  @!P0 BRA `(.L_x_178) ;  /* 0x00000004003c8947 */ /* 0x002fec0003800000 */
.L_x_192:
[----:B------:R-:W1:Y:S01]  /*8ac0*/  SYNCS.PHASECHK.TRANS64.TRYWAIT P0, [R6+URZ], R5 ;  /* 0x00000005060075a7 */ /* 0x000e62000800017f */
[----:B------:R-:W-:-:S05]  /*8ad0*/  VIADD R0, R0, 0x1 ;  /* 0x0000000100007836 */ /* 0x000fca0000000000 */
[----:B------:R-:W-:-:S04]  /*8ae0*/  ISETP.NE.AND P1, PT, R0, 0x7, PT ;  /* 0x000000070000780c */ /* 0x000fc80003f25270 */
[----:B------:R-:W-:Y:S02]  /*8af0*/  SEL R2, RZ, 0x1, P1 ;  /* 0x00000001ff027807 */ /* 0x000fe40000800000 */
[----:B------:R-:W-:Y:S02]  /*8b00*/  SEL R0, R0, RZ, P1 ;  /* 0x000000ff00007207 */ /* 0x000fe40000800000 */
[----:B------:R-:W-:-:S03]  /*8b10*/  LOP3.LUT R7, R7, R2, RZ, 0x3c, !PT ;  /* 0x0000000207077212 */ /* 0x000fc600078e3cff */
[----:B0-----:R-:W-:Y:S01]  /*8b20*/  IMAD R9, R0, 0x8, R3 ;  /* 0x0000000800097824 */ /* 0x001fe200078e0203 */
[----:B------:R-:W-:Y:S01]  /*8b30*/  SHF.L.U32 R4, R7, 0x1f, RZ ;  /* 0x0000001f07047819 */ /* 0x000fe200000006ff */
[----:B-1----:R-:W-:Y:S06]  /*8b40*/  @!P0 BRA `(.L_x_179) ;  /* 0x00000004002c8947 */ /* 0x002fec0003800000 */
.L_x_193:
        /* <DEDUP_REMOVED lines=9> */
.L_x_194:
        /* <DEDUP_REMOVED lines=9> */
.L_x_195:
[----:B------:R-:W1:Y:S01]  /*8c70*/  SYNCS.PHASECHK.TRANS64.TRYWAIT P0, [R9+URZ], R4 ;  /* 0x00000004090075a7 */ /* 0x000e62000800017f */
[----:B------:R-:W-:-:S05]  /*8c80*/  VIADD R0, R0, 0x1 ;  /* 0x0000000100007836 */ /* 0x000fca0000000000 */
[----:B------:R-:W-:-:S04]  /*8c90*/  ISETP.NE.AND P1, PT, R0, 0x7, PT ;  /* 0x000000070000780c */ /* 0x000fc80003f25270 */
[----:B------:R-:W-:Y:S02]  /*8ca0*/  SEL R2, RZ, 0x1, P1 ;  /* 0x00000001ff027807 */ /* 0x000fe40000800000 */
[----:B------:R-:W-:Y:S02]  /*8cb0*/  SEL R0, R0, RZ, P1 ;  /* 0x000000ff00007207 */ /* 0x000fe40000800000 */
[----:B------:R-:W-:Y:S01]  /*8cc0*/  LOP3.LUT R2, R7, R2, RZ, 0x3c, !PT ;  /* 0x0000000207027212 */ /* 0x000fe200078e3cff */
[----:B-1----:R-:W-:Y:S06]  /*8cd0*/  @!P0 BRA `(.L_x_182) ;  /* 0x0000000400048947 */ /* 0x002fec0003800000 */
.L_x_196:
[----:B------:R-:W-:Y:S01]  /*8ce0*/  IMAD R3, R0, 0x8, R3 ;  /* 0x0000000800037824 */ /* 0x000fe200078e0203 */
[----:B------:R-:W-:-:S07]  /*8cf0*/  SHF.L.U32 R0, R2, 0x1f, RZ ;  /* 0x0000001f02007819 */ /* 0x000fce00000006ff */
.L_x_183:
[----:B--2---:R2:W3:Y:S02]  /*8d00*/  SYNCS.PHASECHK.TRANS64.TRYWAIT P0, [R3+URZ], R0 ;  /* 0x00000000030075a7 */ /* 0x0044e4000800017f */
[----:B---3--:R-:W-:Y:S05]  /*8d10*/  @!P0 NANOSLEEP.SYNCS 0x989680 ;  /* 0x009896800000895d */ /* 0x008fea0003900000 */
[----:B------:R-:W3:Y:S02]  /*8d20*/  @!P0 SYNCS.PHASECHK.TRANS64 P0, [R3+URZ], R0 ;  /* 0x00000000030085a7 */ /* 0x000ee4000800007f */
[----:B---3--:R-:W-:Y:S05]  /*8d30*/  @!P0 BRA `(.L_x_183) ;  /* 0xfffffffc00f08947 */ /* 0x008fea000383ffff */
.L_x_175:
[----:B------:R-:W-:Y:S05]  /*8d40*/  BSYNC B0 ;  /* 0x0000000000007941 */ /* 0x000fea0003800000 */
.L_x_174:
[----:B------:R-:W-:Y:S05]  /*8d50*/  EXIT ;  /* 0x000000000000794d */ /* 0x000fea0003800000 */
.L_x_17:
[----:B---3--:R3:W4:Y:S02]  /*8d60*/  SYNCS.PHASECHK.TRANS64.TRYWAIT P1, [R3+URZ], R0 ;  /* 0x00000000030075a7 */ /* 0x008724000802017f */
[----:B----4-:R-:W-:Y:S05]  /*8d70*/  @!P1 NANOSLEEP.SYNCS 0x989680 ;  /* 0x009896800000995d */ /* 0x010fea0003900000 */
[----:B------:R-:W4:Y:S02]  /*8d80*/  @!P1 SYNCS.PHASECHK.TRANS64 P1, [R3+URZ], R0 ;  /* 0x00000000030095a7 */ /* 0x000f24000802007f */
[----:B----4-:R-:W-:Y:S05]  /*8d90*/  @!P1 BRA `(.L_x_17) ;  /* 0xfffffffc00f09947 */ /* 0x010fea000383ffff */
[----:B------:R-:W-:Y:S05]  /*8da0*/  BRA `(.L_x_16) ;  /* 0xffffff8400347947 */ /* 0x000fea000383ffff */
.L_x_22:
[----:B-1----:R-:W-:-:S04]  /*8db0*/  IMAD.U32 R4, RZ, RZ, UR8 ;  /* 0x00000008ff047e24 */ /* 0x002fc8000f8e00ff */
[----:B------:R1:W2:Y:S03]  /*8dc0*/  SYNCS.PHASECHK.TRANS64.TRYWAIT P1, [R4+URZ], R3 ;  /* 0x00000003040075a7 */ /* 0x0002a6000802017f */
[----:B--2---:R-:W-:Y:S05]  /*8dd0*/  @!P1 NANOSLEEP.SYNCS 0x989680 ;  /* 0x009896800000995d */ /* 0x004fea0003900000 */
[----:B------:R-:W2:Y:S02]  /*8de0*/  @!P1 SYNCS.PHASECHK.TRANS64 P1, [R4+URZ], R3 ;  /* 0x00000003040095a7 */ /* 0x000ea4000802007f */
[----:B--2---:R-:W-:Y:S05]  /*8df0*/  @!P1 BRA `(.L_x_22) ;  /* 0xfffffffc00ec9947 */ /* 0x004fea000383ffff */
[----:B------:R-:W-:Y:S05]  /*8e00*/  BRA `(.L_x_21) ;  /* 0xffffff8800747947 */ /* 0x000fea000383ffff */
.L_x_161:
[----:B------:R-:W-:Y:S01]  /*8e10*/  BSSY B1, `(.L_x_184) ;  /* 0x0000006000017945 */ /* 0x000fe20003800000 */
[----:B------:R-:W-:-:S07]  /*8e20*/  IMAD.MOV.U32 R15, RZ, RZ, -0x1 ;  /* 0xffffffffff0f7424 */ /* 0x000fce00078e00ff */
[----:B------:R-:W-:Y:S05]  /*8e30*/  WARPSYNC.COLLECTIVE R15, `(.L_x_185) ;  /* 0x000000000f0c7348 */ /* 0x000fea0003c00000 */
[----:B------:R-:W-:Y:S02]  /*8e40*/  ELECT P6, UR62, PT ;  /* 0x00000000003e782f */ /* 0x000fe400038c0000 */
[----:B------:R-:W-:Y:S01]  /*8e50*/  MOV R14, UR62 ;  /* 0x0000003e000e7c02 */ /* 0x000fe20008000f00 */
[----:B------:R-:W-:Y:S10]  /*8e60*/  ENDCOLLECTIVE ;  /* 0x000000000000791b */ /* 0x000ff40003800000 */
.L_x_185:
[----:B------:R-:W-:Y:S05]  /*8e70*/  BSYNC B1 ;  /* 0x0000000000017941 */ /* 0x000fea0003800000 */
.L_x_184:
[----:B------:R-:W-:Y:S05]  /*8e80*/  BRA `(.L_x_186) ;  /* 0xffffffec00d47947 */ /* 0x000fea000383ffff */
.L_x_164:
[----:B0-----:R0:W1:Y:S02]  /*8e90*/  SYNCS.PHASECHK.TRANS64.TRYWAIT P1, [R14+URZ+0x38], R7 ;  /* 0x000038070e0075a7 */ /* 0x001064000802017f */
[----:B-1----:R-:W-:Y:S05]  /*8ea0*/  @!P1 NANOSLEEP.SYNCS 0x989680 ;  /* 0x009896800000995d */ /* 0x002fea0003900000 */
[----:B------:R-:W1:Y:S02]  /*8eb0*/  @!P1 SYNCS.PHASECHK.TRANS64 P1, [R14+URZ+0x38], R7 ;  /* 0x000038070e0095a7 */ /* 0x000e64000802007f */
[----:B-1----:R-:W-:Y:S05]  /*8ec0*/  @!P1 BRA `(.L_x_164) ;  /* 0xfffffffc00f09947 */ /* 0x002fea000383ffff */
[----:B------:R-:W-:Y:S05]  /*8ed0*/  BRA `(.L_x_187) ;  /* 0xfffffff000087947 */ /* 0x000fea000383ffff */
.L_x_173:
[----:B------:R-:W-:Y:S01]  /*8ee0*/  BSSY B0, `(.L_x_188) ;  /* 0x0000006000007945 */ /* 0x000fe20003800000 */
[----:B------:R-:W-:-:S07]  /*8ef0*/  IMAD.MOV.U32 R15, RZ, RZ, -0x1 ;  /* 0xffffffffff0f7424 */ /* 0x000fce00078e00ff */
[----:B------:R-:W-:Y:S05]  /*8f00*/  WARPSYNC.COLLECTIVE R15, `(.L_x_189) ;  /* 0x000000000f0c7348 */ /* 0x000fea0003c00000 */
[----:B------:R-:W-:Y:S02]  /*8f10*/  ELECT P6, UR62, PT ;  /* 0x00000000003e782f */ /* 0x000fe400038c0000 */
[----:B------:R-:W-:Y:S01]  /*8f20*/  MOV R14, UR62 ;  /* 0x0000003e000e7c02 */ /* 0x000fe20008000f00 */
[----:B------:R-:W-:Y:S10]  /*8f30*/  ENDCOLLECTIVE ;  /* 0x000000000000791b */ /* 0x000ff40003800000 */
.L_x_189:
[----:B------:R-:W-:Y:S05]  /*8f40*/  BSYNC B0 ;  /* 0x0000000000007941 */ /* 0x000fea0003800000 */
.L_x_188:
[----:B------:R-:W-:Y:S05]  /*8f50*/  BRA `(.L_x_190) ;  /* 0xfffffff800607947 */ /* 0x000fea000383ffff */
.L_x_177:
[----:B0-----:R0:W1:Y:S02]  /*8f60*/  SYNCS.PHASECHK.TRANS64.TRYWAIT P0, [R7+URZ], R2 ;  /* 0x00000002070075a7 */ /* 0x001064000800017f */
[----:B-1----:R-:W-:Y:S05]  /*8f70*/  @!P0 NANOSLEEP.SYNCS 0x989680 ;  /* 0x009896800000895d */ /* 0x002fea0003900000 */
[----:B------:R-:W1:Y:S02]  /*8f80*/  @!P0 SYNCS.PHASECHK.TRANS64 P0, [R7+URZ], R2 ;  /* 0x00000002070085a7 */ /* 0x000e64000800007f */
[----:B-1----:R-:W-:Y:S05]  /*8f90*/  @!P0 BRA `(.L_x_177) ;  /* 0xfffffffc00f08947 */ /* 0x002fea000383ffff */
[----:B------:R-:W-:Y:S05]  /*8fa0*/  BRA `(.L_x_191) ;  /* 0xfffffff800a07947 */ /* 0x000fea000383ffff */
.L_x_178:
[----:B0-----:R0:W1:Y:S02]  /*8fb0*/  SYNCS.PHASECHK.TRANS64.TRYWAIT P0, [R9+URZ], R4 ;  /* 0x00000004090075a7 */ /* 0x001064000800017f */
[----:B-1----:R-:W-:Y:S05]  /*8fc0*/  @!P0 NANOSLEEP.SYNCS 0x989680 ;  /* 0x009896800000895d */ /* 0x002fea0003900000 */
[----:B------:R-:W1:Y:S02]  /*8fd0*/  @!P0 SYNCS.PHASECHK.TRANS64 P0, [R9+URZ], R4 ;  /* 0x00000004090085a7 */ /* 0x000e64000800007f */
[----:B-1----:R-:W-:Y:S05]  /*8fe0*/  @!P0 BRA `(.L_x_178) ;  /* 0xfffffffc00f08947 */ /* 0x002fea000383ffff */
[----:B------:R-:W-:Y:S05]  /*8ff0*/  BRA `(.L_x_192) ;  /* 0xfffffff800b07947 */ /* 0x000fea000383ffff */
.L_x_179:
[----:B0-----:R0:W1:Y:S02]  /*9000*/  SYNCS.PHASECHK.TRANS64.TRYWAIT P0, [R6+URZ], R5 ;  /* 0x00000005060075a7 */ /* 0x001064000800017f */
[----:B-1----:R-:W-:Y:S05]  /*9010*/  @!P0 NANOSLEEP.SYNCS 0x989680 ;  /* 0x009896800000895d */ /* 0x002fea0003900000 */
[----:B------:R-:W1:Y:S02]  /*9020*/  @!P0 SYNCS.PHASECHK.TRANS64 P0, [R6+URZ], R5 ;  /* 0x00000005060085a7 */ /* 0x000e64000800007f */
[----:B-1----:R-:W-:Y:S05]  /*9030*/  @!P0 BRA `(.L_x_179) ;  /* 0xfffffffc00f08947 */ /* 0x002fea000383ffff */
[----:B------:R-:W-:Y:S05]  /*9040*/  BRA `(.L_x_193) ;  /* 0xfffffff800c07947 */ /* 0x000fea000383ffff */
.L_x_180:
[----:B0-----:R0:W1:Y:S02]  /*9050*/  SYNCS.PHASECHK.TRANS64.TRYWAIT P0, [R9+URZ], R4 ;  /* 0x00000004090075a7 */ /* 0x001064000800017f */
[----:B-1----:R-:W-:Y:S05]  /*9060*/  @!P0 NANOSLEEP.SYNCS 0x989680 ;  /* 0x009896800000895d */ /* 0x002fea0003900000 */
[----:B------:R-:W1:Y:S02]  /*9070*/  @!P0 SYNCS.PHASECHK.TRANS64 P0, [R9+URZ], R4 ;  /* 0x00000004090085a7 */ /* 0x000e64000800007f */
[----:B-1----:R-:W-:Y:S05]  /*9080*/  @!P0 BRA `(.L_x_180) ;  /* 0xfffffffc00f08947 */ /* 0x002fea000383ffff */
[----:B------:R-:W-:Y:S05]  /*9090*/  BRA `(.L_x_194) ;  /* 0xfffffff800d07947 */ /* 0x000fea000383ffff */
.L_x_181:
[----:B0-----:R0:W1:Y:S02]  /*90a0*/  SYNCS.PHASECHK.TRANS64.TRYWAIT P0, [R6+URZ], R5 ;  /* 0x00000005060075a7 */ /* 0x001064000800017f */
[----:B-1----:R-:W-:Y:S05]  /*90b0*/  @!P0 NANOSLEEP.SYNCS 0x989680 ;  /* 0x009896800000895d */ /* 0x002fea0003900000 */
[----:B------:R-:W1:Y:S02]  /*90c0*/  @!P0 SYNCS.PHASECHK.TRANS64 P0, [R6+URZ], R5 ;  /* 0x00000005060085a7 */ /* 0x000e64000800007f */
[----:B-1----:R-:W-:Y:S05]  /*90d0*/  @!P0 BRA `(.L_x_181) ;  /* 0xfffffffc00f08947 */ /* 0x002fea000383ffff */
[----:B------:R-:W-:Y:S05]  /*90e0*/  BRA `(.L_x_195) ;  /* 0xfffffff800e07947 */ /* 0x000fea000383ffff */
.L_x_182:
[----:B-1----:R1:W2:Y:S02]  /*90f0*/  SYNCS.PHASECHK.TRANS64.TRYWAIT P0, [R9+URZ], R4 ;  /* 0x00000004090075a7 */ /* 0x0022a4000800017f */
[----:B--2---:R-:W-:Y:S05]  /*9100*/  @!P0 NANOSLEEP.SYNCS 0x989680 ;  /* 0x009896800000895d */ /* 0x004fea0003900000 */
[----:B------:R-:W2:Y:S02]  /*9110*/  @!P0 SYNCS.PHASECHK.TRANS64 P0, [R9+URZ], R4 ;  /* 0x00000004090085a7 */ /* 0x000ea4000800007f */
[----:B--2---:R-:W-:Y:S05]  /*9120*/  @!P0 BRA `(.L_x_182) ;  /* 0xfffffffc00f08947 */ /* 0x004fea000383ffff */
[----:B------:R-:W-:Y:S05]  /*9130*/  BRA `(.L_x_196) ;  /* 0xfffffff800e87947 */ /* 0x000fea000383ffff */
.L_x_197:
[----:B------:R-:W-:-:S00]  /*9140*/  BRA `(.L_x_197) ;  /* 0xfffffffc00fc7947 */ /* 0x000fc0000383ffff */
[----:B------:R-:W-:-:S00]  /*9150*/  NOP ;  /* 0x0000000000007918 */ /* 0x000fc00000000000 */
        /* <DEDUP_REMOVED lines=10> */
.L_x_198:


//--------------------- .nv.global.init           --------------------------
	.section	.nv.global.init,"aw",@progbits
.nv.global.init:
	.type		$str$22,@object
	.size		$str$22,($str$23 - $str$22)
$str$22:
        /*0000*/ 	.byte	0x6b, 0x5f, 0x74, 0x69, 0x6c, 0x65, 0x5f, 0x63, 0x6f, 0x75, 0x6e, 0x74, 0x20, 0x3e, 0x3d, 0x20
        /*0010*/ 	.byte	0x31, 0x00
	.type		$str$23,@object
	.size		$str$23,(__unnamed_1 - $str$23)
$str$23:
        /*0012*/ 	.byte	0x2f, 0x74, 0x6d, 0x70, 0x2f, 0x63, 0x75, 0x74, 0x6c, 0x61, 0x73, 0x73, 0x5f, 0x73, 0x77, 0x65
        /*0022*/ 	.byte	0x65, 0x70, 0x5f, 0x73, 0x72, 0x63, 0x2f, 0x69, 0x6e, 0x63, 0x6c, 0x75, 0x64, 0x65, 0x2f, 0x63
        /*0032*/ 	.byte	0x75, 0x74, 0x6c, 0x61, 0x73, 0x73, 0x2f, 0x67, 0x65, 0x6d, 0x6d, 0x2f, 0x63, 0x6f, 0x6c, 0x6c
        /*0042*/ 	.byte	0x65, 0x63, 0x74, 0x69, 0x76, 0x65, 0x2f, 0x73, 0x6d, 0x39, 0x30, 0x5f, 0x6d, 0x6d, 0x61, 0x5f
        /*0052*/ 	.byte	0x74, 0x6d, 0x61, 0x5f, 0x67, 0x6d, 0x6d, 0x61, 0x5f, 0x73, 0x73, 0x5f, 0x77, 0x61, 0x72, 0x70
        /*0062*/ 	.byte	0x73, 0x70, 0x65, 0x63, 0x69, 0x61, 0x6c, 0x69, 0x7a, 0x65, 0x64, 0x2e, 0x68, 0x70, 0x70, 0x00
	.type		__unnamed_1,@object
	.size		__unnamed_1,(.L_0 - __unnamed_1)
__unnamed_1:
        /*0072*/ 	.byte	0x76, 0x6f, 0x69, 0x64, 0x20, 0x63, 0x75, 0x74, 0x6c, 0x61, 0x73, 0x73, 0x3a, 0x3a, 0x67, 0x65
        /* <DEDUP_REMOVED lines=180> */
        /*0bc2*/ 	.byte	0x79, 0x5d, 0x00
.L_0:


//--------------------- .nv.shared._ZN7cutlass13device_kernelINS_4gemm6kernel13GemmUniversalIN4cute5tupleIJiiiiEEENS1_10collective13CollectiveMmaINS1_34MainloopSm90TmaGmmaWarpSpecializedILi7ENS5_IJNS4_1CILi1EEESB_SB_EEENS1_35KernelTmaWarpSpecializedCooperativeEEENS5_IJNSA_ILi192EEENSA_ILi64EEESG_EEENS_10bfloat16_tENS5_IJlSB_lEEESI_SJ_NS4_8TiledMMAINS4_8MMA_AtomIJNS4_4SM904GMMA27MMA_64x64x16_F32BF16BF16_SSILNSN_5MajorE0ELSP_0ELNSN_7ScaleInE1ELSQ_1EEEEEENS4_6LayoutINS5_IJNSA_ILi2EEESB_SB_EEENS5_IJSB_NSA_ILi0EEESW_EEEEENS5_IJNS4_10UnderscoreESZ_SZ_EEEEENS4_13SM90_TMA_LOADENS4_14ComposedLayoutINS4_7SwizzleILi3ELi4ELi3EEENS4_18smem_ptr_flag_bitsILi16EEENST_INS5_IJNSA_ILi8EEESG_EEENS5_IJSG_SB_EEEEEEEvNS4_8identityES12_S1C_vS1D_EENS_8epilogue10collective6detail29Sm90TmaWarpSpecializedAdapterINS1G_15DefaultEpilogueISI_SJ_SJ_NS1F_6thread17LinearCombinationISI_Li1EffLNS1K_9ScaleType4KindE0ELNS_15FloatRoundStyleE2ESI_EENS1_15EpilogueDefaultEEEEEvvEEEEvNT_6ParamsE --------------------------
	.section	.nv.shared._ZN7cutlass13device_kernelINS_4gemm6kernel13GemmUniversalIN4cute5tupleIJiiiiEEENS1_10collective13CollectiveMmaINS1_34MainloopSm90TmaGmmaWarpSpecializedILi7ENS5_IJNS4_1CILi1EEESB_SB_EEENS1_35KernelTmaWarpSpecializedCooperativeEEENS5_IJNSA_ILi192EEENSA_ILi64EEESG_EEENS_10bfloat16_tENS5_IJlSB_lEEESI_SJ_NS4_8TiledMMAINS4_8MMA_AtomIJNS4_4SM904GMMA27MMA_64x64x16_F32BF16BF16_SSILNSN_5MajorE0ELSP_0ELNSN_7ScaleInE1ELSQ_1EEEEEENS4_6LayoutINS5_IJNSA_ILi2EEESB_SB_EEENS5_IJSB_NSA_ILi0EEESW_EEEEENS5_IJNS4_10UnderscoreESZ_SZ_EEEEENS4_13SM90_TMA_LOADENS4_14ComposedLayoutINS4_7SwizzleILi3ELi4ELi3EEENS4_18smem_ptr_flag_bitsILi16EEENST_INS5_IJNSA_ILi8EEESG_EEENS5_IJSG_SB_EEEEEEEvNS4_8identityES12_S1C_vS1D_EENS_8epilogue10collective6detail29Sm90TmaWarpSpecializedAdapterINS1G_15DefaultEpilogueISI_SJ_SJ_NS1F_6thread17LinearCombinationISI_Li1EffLNS1K_9ScaleType4KindE0ELNS_15FloatRoundStyleE2ESI_EENS1_15EpilogueDefaultEEEEEvvEEEEvNT_6ParamsE,"aw",@nobits
	.sectionflags	@""
	.align	16
	.zero		1024


//--------------------- .nv.shared.reserved.0     --------------------------
	.section	.nv.shared.reserved.0,"aw",@nobits
	.weak		__nv_reservedSMEM_offset_0_alias
	.size		__nv_reservedSMEM_offset_0_alias, 0, 0
	.other		__nv_reservedSMEM_offset_0_alias,@"STO_CUDA_RESERVED_SHARED STV_DEFAULT"
__nv_reservedSMEM_offset_0_alias:
	.zero		0


//--------------------- .nv.global                --------------------------
	.section	.nv.global,"aw",@nobits
.nv.global:
	.type		_ZN40_INTERNAL_13664a00_4_k_cu_aded814a_148574cute1_E,@object
	.size		_ZN40_INTERNAL_13664a00_4_k_cu_aded814a_148574cute1_E,(_ZN40_INTERNAL_13664a00_4_k_cu_aded814a_148574cuda3std3__45__cpo6cbeginE - _ZN40_INTERNAL_13664a00_4_k_cu_aded814a_148574cute1_E)
_ZN40_INTERNAL_13664a00_4_k_cu_aded814a_148574cute1_E:
	.zero		1
	.type		_ZN40_INTERNAL_13664a00_4_k_cu_aded814a_148574cuda3std3__45__cpo6cbeginE,@object
	.size		_ZN40_INTERNAL_13664a00_4_k_cu_aded814a_148574cuda3std3__45__cpo6cbeginE,(_ZN40_INTERNAL_13664a00_4_k_cu_aded814a_148574cuda3std3__48in_placeE - _ZN40_INTERNAL_13664a00_4_k_cu_aded814a_148574cuda3std3__45__cpo6cbeginE)
_ZN40_INTERNAL_13664a00_4_k_cu_aded814a_148574cuda3std3__45__cpo6cbeginE:
	.zero		1
	.type		_ZN40_INTERNAL_13664a00_4_k_cu_aded814a_148574cuda3std3__48in_placeE,@object
	.size		_ZN40_INTERNAL_13664a00_4_k_cu_aded814a_148574cuda3std3__48in_placeE,(_ZN40_INTERNAL_13664a00_4_k_cu_aded814a_148574cuda3std6ranges3__45__cpo9iter_moveE - _ZN40_INTERNAL_13664a00_4_k_cu_aded814a_148574cuda3std3__48in_placeE)
_ZN40_INTERNAL_13664a00_4_k_cu_aded814a_148574cuda3std3__48in_placeE:
	.zero		1
	.type		_ZN40_INTERNAL_13664a00_4_k_cu_aded814a_148574cuda3std6ranges3__45__cpo9iter_moveE,@object
	.size		_ZN40_INTERNAL_13664a00_4_k_cu_aded814a_148574cuda3std6ranges3__45__cpo9iter_moveE,(_ZN40_INTERNAL_13664a00_4_k_cu_aded814a_148574cuda3std3__45__cpo5beginE - _ZN40_INTERNAL_13664a00_4_k_cu_aded814a_148574cuda3std6ranges3__45__cpo9iter_moveE)
_ZN40_INTERNAL_13664a00_4_k_cu_aded814a_148574cuda3std6ranges3__45__cpo9iter_moveE:
	.zero		1
	.type		_ZN40_INTERNAL_13664a00_4_k_cu_aded814a_148574cuda3std3__45__cpo5beginE,@object
	.size		_ZN40_INTERNAL_13664a00_4_k_cu_aded814a_148574cuda3std3__45__cpo5beginE,(_ZN40_INTERNAL_13664a00_4_k_cu_aded814a_148574cuda3std3__442_GLOBAL__N__13664a00_4_k_cu_aded814a_148576ignoreE - _ZN40_INTERNAL_13664a00_4_k_cu_aded814a_148574cuda3std3__45__cpo5beginE)
_ZN40_INTERNAL_13664a00_4_k_cu_aded814a_148574cuda3std3__45__cpo5beginE:
	.zero		1
	.type		_ZN40_INTERNAL_13664a00_4_k_cu_aded814a_148574cuda3std3__442_GLOBAL__N__13664a00_4_k_cu_aded814a_148576ignoreE,@object
	.size		_ZN40_INTERNAL_13664a00_4_k_cu_aded814a_148574cuda3std3__442_GLOBAL__N__13664a00_4_k_cu_aded814a_148576ignoreE,(_ZN40_INTERNAL_13664a00_4_k_cu_aded814a_148574cute7productE - _ZN40_INTERNAL_13664a00_4_k_cu_aded814a_148574cuda3std3__442_GLOBAL__N__13664a00_4_k_cu_aded814a_148576ignoreE)
_ZN40_INTERNAL_13664a00_4_k_cu_aded814a_148574cuda3std3__442_GLOBAL__N__13664a00_4_k_cu_aded814a_148576ignoreE:
	.zero		1
	.type		_ZN40_INTERNAL_13664a00_4_k_cu_aded814a_148574cute7productE,@object
	.size		_ZN40_INTERNAL_13664a00_4_k_cu_aded814a_148574cute7productE,(_ZN40_INTERNAL_13664a00_4_k_cu_aded814a_148574cuda3std3__45__cpo3endE - _ZN40_INTERNAL_13664a00_4_k_cu_aded814a_148574cute7productE)
_ZN40_INTERNAL_13664a00_4_k_cu_aded814a_148574cute7productE:
	.zero		1
	.type		_ZN40_INTERNAL_13664a00_4_k_cu_aded814a_148574cuda3std3__45__cpo3endE,@object
	.size		_ZN40_INTERNAL_13664a00_4_k_cu_aded814a_148574cuda3std3__45__cpo3endE,(_ZN40_INTERNAL_13664a00_4_k_cu_aded814a_148574cuda3std3__419piecewise_constructE - _ZN40_INTERNAL_13664a00_4_k_cu_aded814a_148574cuda3std3__45__cpo3endE)
_ZN40_INTERNAL_13664a00_4_k_cu_aded814a_148574cuda3std3__45__cpo3endE:
	.zero		1
	.type		_ZN40_INTERNAL_13664a00_4_k_cu_aded814a_148574cuda3std3__419piecewise_constructE,@object
	.size		_ZN40_INTERNAL_13664a00_4_k_cu_aded814a_148574cuda3std3__419piecewise_constructE,(_ZN40_INTERNAL_13664a00_4_k_cu_aded814a_148574cuda3std3__45__cpo4cendE - _ZN40_INTERNAL_13664a00_4_k_cu_aded814a_148574cuda3std3__419piecewise_constructE)
_ZN40_INTERNAL_13664a00_4_k_cu_aded814a_148574cuda3std3__419piecewise_constructE:
	.zero		1
	.type		_ZN40_INTERNAL_13664a00_4_k_cu_aded814a_148574cuda3std3__45__cpo4cendE,@object
	.size		_ZN40_INTERNAL_13664a00_4_k_cu_aded814a_148574cuda3std3__45__cpo4cendE,(_ZN40_INTERNAL_13664a00_4_k_cu_aded814a_148574cuda3std6ranges3__45__cpo4swapE - _ZN40_INTERNAL_13664a00_4_k_cu_aded814a_148574cuda3std3__45__cpo4cendE)
_ZN40_INTERNAL_13664a00_4_k_cu_aded814a_148574cuda3std3__45__cpo4cendE:
	.zero		1
	.type		_ZN40_INTERNAL_13664a00_4_k_cu_aded814a_148574cuda3std6ranges3__45__cpo4swapE,@object
	.size		_ZN40_INTERNAL_13664a00_4_k_cu_aded814a_148574cuda3std6ranges3__45__cpo4swapE,(.L_8 - _ZN40_INTERNAL_13664a00_4_k_cu_aded814a_148574cuda3std6ranges3__45__cpo4swapE)
_ZN40_INTERNAL_13664a00_4_k_cu_aded814a_148574cuda3std6ranges3__45__cpo4swapE:
	.zero		1
.L_8:


//--------------------- .nv.constant0._ZN7cutlass13device_kernelINS_4gemm6kernel13GemmUniversalIN4cute5tupleIJiiiiEEENS1_10collective13CollectiveMmaINS1_34MainloopSm90TmaGmmaWarpSpecializedILi7ENS5_IJNS4_1CILi1EEESB_SB_EEENS1_35KernelTmaWarpSpecializedCooperativeEEENS5_IJNSA_ILi192EEENSA_ILi64EEESG_EEENS_10bfloat16_tENS5_IJlSB_lEEESI_SJ_NS4_8TiledMMAINS4_8MMA_AtomIJNS4_4SM904GMMA27MMA_64x64x16_F32BF16BF16_SSILNSN_5MajorE0ELSP_0ELNSN_7ScaleInE1ELSQ_1EEEEEENS4_6LayoutINS5_IJNSA_ILi2EEESB_SB_EEENS5_IJSB_NSA_ILi0EEESW_EEEEENS5_IJNS4_10UnderscoreESZ_SZ_EEEEENS4_13SM90_TMA_LOADENS4_14ComposedLayoutINS4_7SwizzleILi3ELi4ELi3EEENS4_18smem_ptr_flag_bitsILi16EEENST_INS5_IJNSA_ILi8EEESG_EEENS5_IJSG_SB_EEEEEEEvNS4_8identityES12_S1C_vS1D_EENS_8epilogue10collective6detail29Sm90TmaWarpSpecializedAdapterINS1G_15DefaultEpilogueISI_SJ_SJ_NS1F_6thread17LinearCombinationISI_Li1EffLNS1K_9ScaleType4KindE0ELNS_15FloatRoundStyleE2ESI_EENS1_15EpilogueDefaultEEEEEvvEEEEvNT_6ParamsE --------------------------
	.section	.nv.constant0._ZN7cutlass13device_kernelINS_4gemm6kernel13GemmUniversalIN4cute5tupleIJiiiiEEENS1_10collective13CollectiveMmaINS1_34MainloopSm90TmaGmmaWarpSpecializedILi7ENS5_IJNS4_1CILi1EEESB_SB_EEENS1_35KernelTmaWarpSpecializedCooperativeEEENS5_IJNSA_ILi192EEENSA_ILi64EEESG_EEENS_10bfloat16_tENS5_IJlSB_lEEESI_SJ_NS4_8TiledMMAINS4_8MMA_AtomIJNS4_4SM904GMMA27MMA_64x64x16_F32BF16BF16_SSILNSN_5MajorE0ELSP_0ELNSN_7ScaleInE1ELSQ_1EEEEEENS4_6LayoutINS5_IJNSA_ILi2EEESB_SB_EEENS5_IJSB_NSA_ILi0EEESW_EEEEENS5_IJNS4_10UnderscoreESZ_SZ_EEEEENS4_13SM90_TMA_LOADENS4_14ComposedLayoutINS4_7SwizzleILi3ELi4ELi3EEENS4_18smem_ptr_flag_bitsILi16EEENST_INS5_IJNSA_ILi8EEESG_EEENS5_IJSG_SB_EEEEEEEvNS4_8identityES12_S1C_vS1D_EENS_8epilogue10collective6detail29Sm90TmaWarpSpecializedAdapterINS1G_15DefaultEpilogueISI_SJ_SJ_NS1F_6thread17LinearCombinationISI_Li1EffLNS1K_9ScaleType4KindE0ELNS_15FloatRoundStyleE2ESI_EENS1_15EpilogueDefaultEEEEEvvEEEEvNT_6ParamsE,"a",@progbits
	.sectionflags	@""
	.align	4
.nv.constant0._ZN7cutlass13device_kernelINS_4gemm6kernel13GemmUniversalIN4cute5tupleIJiiiiEEENS1_10collective13CollectiveMmaINS1_34MainloopSm90TmaGmmaWarpSpecializedILi7ENS5_IJNS4_1CILi1EEESB_SB_EEENS1_35KernelTmaWarpSpecializedCooperativeEEENS5_IJNSA_ILi192EEENSA_ILi64EEESG_EEENS_10bfloat16_tENS5_IJlSB_lEEESI_SJ_NS4_8TiledMMAINS4_8MMA_AtomIJNS4_4SM904GMMA27MMA_64x64x16_F32BF16BF16_SSILNSN_5MajorE0ELSP_0ELNSN_7ScaleInE1ELSQ_1EEEEEENS4_6LayoutINS5_IJNSA_ILi2EEESB_SB_EEENS5_IJSB_NSA_ILi0EEESW_EEEEENS5_IJNS4_10UnderscoreESZ_SZ_EEEEENS4_13SM90_TMA_LOADENS4_14ComposedLayoutINS4_7SwizzleILi3ELi4ELi3EEENS4_18smem_ptr_flag_bitsILi16EEENST_INS5_IJNSA_ILi8EEESG_EEENS5_IJSG_SB_EEEEEEEvNS4_8identityES12_S1C_vS1D_EENS_8epilogue10collective6detail29Sm90TmaWarpSpecializedAdapterINS1G_15DefaultEpilogueISI_SJ_SJ_NS1F_6thread17LinearCombinationISI_Li1EffLNS1K_9ScaleType4KindE0ELNS_15FloatRoundStyleE2ESI_EENS1_15EpilogueDefaultEEEEEvvEEEEvNT_6ParamsE:
	.zero		1664


//--------------------- SYMBOLS --------------------------

	.type		.nv.reservedSmem.offset0,@object
	.size		.nv.reservedSmem.offset0,0x4
	.type		__assertfail,@function
